//
// Generated by NVIDIA NVVM Compiler
//
// Compiler Build ID: CL-36424714
// Cuda compilation tools, release 13.0, V13.0.88
// Based on NVVM 20.0.0
//

.version 9.0
.target sm_100
.address_size 64

	// .globl	_Z5childv
.const .align 4 .f32 SH_C0 = 0f3E906EBB;
.const .align 4 .f32 SH_C1 = 0f3EFA2A1C;
.const .align 4 .b8 SH_C2[20] = {161, 216, 139, 63, 161, 216, 139, 191, 1, 123, 161, 62, 161, 216, 139, 191, 161, 216, 11, 63};
.const .align 4 .b8 SH_C3[28] = {25, 13, 23, 191, 199, 255, 56, 64, 232, 1, 234, 190, 248, 16, 191, 62, 232, 1, 234, 190, 199, 255, 184, 63, 25, 13, 23, 191};
.const .align 4 .b8 SH_C4[36] = {197, 54, 32, 64, 165, 147, 226, 191, 129, 56, 114, 63, 162, 70, 43, 191, 24, 166, 216, 61, 162, 70, 43, 191, 129, 56, 242, 62, 165, 147, 226, 191, 197, 54, 32, 63};

.visible .entry _Z5childv()
{


	ret;

}
	// .globl	_Z32project_gaussians_forward_kerneliPK6float3S1_fPK6float4PKfS6_S2_4dim3S7_fPfP6float2S8_PiPS_SB_
.visible .entry _Z32project_gaussians_forward_kerneliPK6float3S1_fPK6float4PKfS6_S2_4dim3S7_fPfP6float2S8_PiPS_SB_(
	.param .u32 _Z32project_gaussians_forward_kerneliPK6float3S1_fPK6float4PKfS6_S2_4dim3S7_fPfP6float2S8_PiPS_SB__param_0,
	.param .u64 .ptr .align 1 _Z32project_gaussians_forward_kerneliPK6float3S1_fPK6float4PKfS6_S2_4dim3S7_fPfP6float2S8_PiPS_SB__param_1,
	.param .u64 .ptr .align 1 _Z32project_gaussians_forward_kerneliPK6float3S1_fPK6float4PKfS6_S2_4dim3S7_fPfP6float2S8_PiPS_SB__param_2,
	.param .f32 _Z32project_gaussians_forward_kerneliPK6float3S1_fPK6float4PKfS6_S2_4dim3S7_fPfP6float2S8_PiPS_SB__param_3,
	.param .u64 .ptr .align 1 _Z32project_gaussians_forward_kerneliPK6float3S1_fPK6float4PKfS6_S2_4dim3S7_fPfP6float2S8_PiPS_SB__param_4,
	.param .u64 .ptr .align 1 _Z32project_gaussians_forward_kerneliPK6float3S1_fPK6float4PKfS6_S2_4dim3S7_fPfP6float2S8_PiPS_SB__param_5,
	.param .u64 .ptr .align 1 _Z32project_gaussians_forward_kerneliPK6float3S1_fPK6float4PKfS6_S2_4dim3S7_fPfP6float2S8_PiPS_SB__param_6,
	.param .align 16 .b8 _Z32project_gaussians_forward_kerneliPK6float3S1_fPK6float4PKfS6_S2_4dim3S7_fPfP6float2S8_PiPS_SB__param_7[16],
	.param .align 4 .b8 _Z32project_gaussians_forward_kerneliPK6float3S1_fPK6float4PKfS6_S2_4dim3S7_fPfP6float2S8_PiPS_SB__param_8[12],
	.param .align 4 .b8 _Z32project_gaussians_forward_kerneliPK6float3S1_fPK6float4PKfS6_S2_4dim3S7_fPfP6float2S8_PiPS_SB__param_9[12],
	.param .f32 _Z32project_gaussians_forward_kerneliPK6float3S1_fPK6float4PKfS6_S2_4dim3S7_fPfP6float2S8_PiPS_SB__param_10,
	.param .u64 .ptr .align 1 _Z32project_gaussians_forward_kerneliPK6float3S1_fPK6float4PKfS6_S2_4dim3S7_fPfP6float2S8_PiPS_SB__param_11,
	.param .u64 .ptr .align 1 _Z32project_gaussians_forward_kerneliPK6float3S1_fPK6float4PKfS6_S2_4dim3S7_fPfP6float2S8_PiPS_SB__param_12,
	.param .u64 .ptr .align 1 _Z32project_gaussians_forward_kerneliPK6float3S1_fPK6float4PKfS6_S2_4dim3S7_fPfP6float2S8_PiPS_SB__param_13,
	.param .u64 .ptr .align 1 _Z32project_gaussians_forward_kerneliPK6float3S1_fPK6float4PKfS6_S2_4dim3S7_fPfP6float2S8_PiPS_SB__param_14,
	.param .u64 .ptr .align 1 _Z32project_gaussians_forward_kerneliPK6float3S1_fPK6float4PKfS6_S2_4dim3S7_fPfP6float2S8_PiPS_SB__param_15,
	.param .u64 .ptr .align 1 _Z32project_gaussians_forward_kerneliPK6float3S1_fPK6float4PKfS6_S2_4dim3S7_fPfP6float2S8_PiPS_SB__param_16
)
{
	.reg .b32 	%r<2>;
	.reg .b64 	%rd<3>;

	ld.param.u64 	%rd1, [_Z32project_gaussians_forward_kerneliPK6float3S1_fPK6float4PKfS6_S2_4dim3S7_fPfP6float2S8_PiPS_SB__param_14];
	cvta.to.global.u64 	%rd2, %rd1;
	mov.b32 	%r1, 3;
	st.global.u32 	[%rd2], %r1;
	ret;

}
	// .globl	_Z25compute_sh_forward_kerneljjjPK6float3PKfPf
.visible .entry _Z25compute_sh_forward_kerneljjjPK6float3PKfPf(
	.param .u32 _Z25compute_sh_forward_kerneljjjPK6float3PKfPf_param_0,
	.param .u32 _Z25compute_sh_forward_kerneljjjPK6float3PKfPf_param_1,
	.param .u32 _Z25compute_sh_forward_kerneljjjPK6float3PKfPf_param_2,
	.param .u64 .ptr .align 1 _Z25compute_sh_forward_kerneljjjPK6float3PKfPf_param_3,
	.param .u64 .ptr .align 1 _Z25compute_sh_forward_kerneljjjPK6float3PKfPf_param_4,
	.param .u64 .ptr .align 1 _Z25compute_sh_forward_kerneljjjPK6float3PKfPf_param_5
)
{
	.reg .pred 	%p<13>;
	.reg .b32 	%r<27>;
	.reg .b32 	%f<422>;
	.reg .b64 	%rd<32>;

	ld.param.u32 	%r3, [_Z25compute_sh_forward_kerneljjjPK6float3PKfPf_param_0];
	ld.param.u32 	%r1, [_Z25compute_sh_forward_kerneljjjPK6float3PKfPf_param_1];
	ld.param.u64 	%rd6, [_Z25compute_sh_forward_kerneljjjPK6float3PKfPf_param_3];
	ld.param.u64 	%rd7, [_Z25compute_sh_forward_kerneljjjPK6float3PKfPf_param_4];
	ld.param.u64 	%rd8, [_Z25compute_sh_forward_kerneljjjPK6float3PKfPf_param_5];
	mov.u32 	%r4, %ctaid.x;
	mov.u32 	%r5, %ctaid.y;
	mov.u32 	%r6, %ctaid.z;
	mov.u32 	%r7, %nctaid.x;
	mov.u32 	%r8, %nctaid.y;
	mul.lo.s32 	%r9, %r6, %r8;
	cvt.u64.u32 	%rd9, %r9;
	cvt.u64.u32 	%rd10, %r7;
	cvt.u64.u32 	%rd11, %r5;
	cvt.u64.u32 	%rd12, %r4;
	add.s64 	%rd13, %rd9, %rd11;
	mad.lo.s64 	%rd14, %rd13, %rd10, %rd12;
	mov.u32 	%r10, %ntid.x;
	mov.u32 	%r11, %ntid.y;
	mul.lo.s32 	%r12, %r10, %r11;
	mov.u32 	%r13, %ntid.z;
	mul.lo.s32 	%r14, %r12, %r13;
	cvt.u64.u32 	%rd15, %r14;
	mov.u32 	%r15, %tid.x;
	mov.u32 	%r16, %tid.y;
	mov.u32 	%r17, %tid.z;
	mad.lo.s32 	%r18, %r17, %r11, %r16;
	mad.lo.s32 	%r19, %r18, %r10, %r15;
	cvt.u64.u32 	%rd16, %r19;
	mad.lo.s64 	%rd1, %rd14, %rd15, %rd16;
	cvt.u32.u64 	%r20, %rd1;
	setp.le.u32 	%p1, %r3, %r20;
	@%p1 bra 	$L__BB2_20;
	mov.b64 	%rd31, 3;
	setp.gt.s32 	%p2, %r1, 1;
	@%p2 bra 	$L__BB2_5;
	setp.eq.s32 	%p5, %r1, 0;
	@%p5 bra 	$L__BB2_9;
	setp.eq.s32 	%p6, %r1, 1;
	@%p6 bra 	$L__BB2_4;
	bra.uni 	$L__BB2_8;
$L__BB2_4:
	mov.b64 	%rd31, 12;
	bra.uni 	$L__BB2_9;
$L__BB2_5:
	setp.eq.s32 	%p3, %r1, 2;
	@%p3 bra 	$L__BB2_21;
	setp.eq.s32 	%p4, %r1, 3;
	@%p4 bra 	$L__BB2_7;
	bra.uni 	$L__BB2_8;
$L__BB2_7:
	mov.b64 	%rd31, 48;
	bra.uni 	$L__BB2_9;
$L__BB2_8:
	mov.b64 	%rd31, 75;
$L__BB2_9:
	ld.param.u32 	%r21, [_Z25compute_sh_forward_kerneljjjPK6float3PKfPf_param_2];
	mul.lo.s64 	%rd22, %rd31, %rd1;
	and.b64  	%rd23, %rd1, 4294967295;
	cvta.to.global.u64 	%rd24, %rd6;
	mad.lo.s64 	%rd3, %rd23, 12, %rd24;
	cvta.to.global.u64 	%rd25, %rd7;
	shl.b64 	%rd26, %rd22, 2;
	and.b64  	%rd27, %rd26, 17179869180;
	add.s64 	%rd4, %rd25, %rd27;
	cvta.to.global.u64 	%rd28, %rd8;
	mul.lo.s64 	%rd29, %rd1, 12;
	and.b64  	%rd30, %rd29, 17179869180;
	add.s64 	%rd5, %rd28, %rd30;
	ld.const.f32 	%f28, [SH_C0];
	ld.global.nc.f32 	%f29, [%rd4];
	mul.f32 	%f1, %f28, %f29;
	st.global.f32 	[%rd5], %f1;
	ld.global.nc.f32 	%f30, [%rd4+4];
	mul.f32 	%f2, %f28, %f30;
	st.global.f32 	[%rd5+4], %f2;
	ld.global.nc.f32 	%f31, [%rd4+8];
	mul.f32 	%f3, %f28, %f31;
	st.global.f32 	[%rd5+8], %f3;
	setp.eq.s32 	%p7, %r21, 0;
	@%p7 bra 	$L__BB2_20;
	ld.param.u32 	%r22, [_Z25compute_sh_forward_kerneljjjPK6float3PKfPf_param_2];
	ld.global.nc.f32 	%f32, [%rd3];
	ld.global.nc.f32 	%f33, [%rd3+4];
	mul.f32 	%f34, %f33, %f33;
	fma.rn.f32 	%f35, %f32, %f32, %f34;
	ld.global.nc.f32 	%f36, [%rd3+8];
	fma.rn.f32 	%f37, %f36, %f36, %f35;
	sqrt.rn.f32 	%f38, %f37;
	div.rn.f32 	%f4, %f32, %f38;
	div.rn.f32 	%f5, %f33, %f38;
	div.rn.f32 	%f6, %f36, %f38;
	mul.f32 	%f39, %f4, %f4;
	mul.f32 	%f40, %f4, %f5;
	mul.f32 	%f41, %f4, %f6;
	mul.f32 	%f42, %f5, %f5;
	mul.f32 	%f43, %f5, %f6;
	mul.f32 	%f44, %f6, %f6;
	ld.const.f32 	%f7, [SH_C1];
	setp.ne.s32 	%p8, %r22, 1;
	ld.const.f32 	%f45, [SH_C2+4];
	mul.f32 	%f8, %f43, %f45;
	ld.const.f32 	%f46, [SH_C2+8];
	add.f32 	%f47, %f44, %f44;
	sub.f32 	%f48, %f47, %f39;
	sub.f32 	%f49, %f48, %f42;
	mul.f32 	%f9, %f49, %f46;
	ld.const.f32 	%f50, [SH_C2+12];
	mul.f32 	%f10, %f41, %f50;
	ld.const.f32 	%f51, [SH_C2+16];
	sub.f32 	%f52, %f39, %f42;
	mul.f32 	%f11, %f52, %f51;
	mul.f32 	%f53, %f39, 0f40400000;
	sub.f32 	%f54, %f53, %f42;
	ld.const.f32 	%f55, [SH_C3+8];
	mul.f32 	%f56, %f5, %f55;
	mul.f32 	%f57, %f44, 0f40800000;
	sub.f32 	%f58, %f57, %f39;
	sub.f32 	%f59, %f58, %f42;
	mul.f32 	%f12, %f59, %f56;
	ld.const.f32 	%f60, [SH_C3+12];
	mul.f32 	%f61, %f6, %f60;
	sub.f32 	%f62, %f47, %f53;
	mul.f32 	%f63, %f42, 0f40400000;
	sub.f32 	%f64, %f62, %f63;
	mul.f32 	%f13, %f64, %f61;
	ld.const.f32 	%f65, [SH_C3+16];
	mul.f32 	%f66, %f4, %f65;
	mul.f32 	%f14, %f59, %f66;
	sub.f32 	%f67, %f39, %f63;
	ld.const.f32 	%f68, [SH_C4];
	mul.f32 	%f69, %f40, %f68;
	mul.f32 	%f15, %f52, %f69;
	ld.const.f32 	%f70, [SH_C4+4];
	mul.f32 	%f71, %f43, %f70;
	mul.f32 	%f16, %f54, %f71;
	ld.const.f32 	%f72, [SH_C4+8];
	mul.f32 	%f73, %f40, %f72;
	fma.rn.f32 	%f74, %f44, 0f40E00000, 0fBF800000;
	mul.f32 	%f17, %f74, %f73;
	ld.const.f32 	%f75, [SH_C4+12];
	mul.f32 	%f76, %f43, %f75;
	fma.rn.f32 	%f77, %f44, 0f40E00000, 0fC0400000;
	mul.f32 	%f18, %f77, %f76;
	ld.const.f32 	%f78, [SH_C4+16];
	fma.rn.f32 	%f79, %f44, 0f420C0000, 0fC1F00000;
	fma.rn.f32 	%f80, %f44, %f79, 0f40400000;
	mul.f32 	%f19, %f80, %f78;
	ld.const.f32 	%f81, [SH_C4+20];
	mul.f32 	%f82, %f41, %f81;
	mul.f32 	%f20, %f77, %f82;
	ld.const.f32 	%f83, [SH_C4+24];
	mul.f32 	%f84, %f52, %f83;
	mul.f32 	%f21, %f74, %f84;
	ld.const.f32 	%f85, [SH_C4+28];
	mul.f32 	%f86, %f41, %f85;
	mul.f32 	%f22, %f67, %f86;
	ld.const.f32 	%f87, [SH_C4+32];
	mul.f32 	%f88, %f39, %f67;
	mul.f32 	%f89, %f42, %f54;
	sub.f32 	%f90, %f88, %f89;
	mul.f32 	%f23, %f90, %f87;
	@%p8 bra 	$L__BB2_12;
	ld.global.nc.f32 	%f395, [%rd4+12];
	ld.global.nc.f32 	%f396, [%rd4+24];
	mul.f32 	%f397, %f6, %f396;
	mul.f32 	%f398, %f5, %f395;
	sub.f32 	%f399, %f397, %f398;
	ld.global.nc.f32 	%f400, [%rd4+36];
	mul.f32 	%f401, %f4, %f400;
	sub.f32 	%f402, %f399, %f401;
	fma.rn.f32 	%f403, %f7, %f402, %f1;
	st.global.f32 	[%rd5], %f403;
	ld.global.nc.f32 	%f404, [%rd4+16];
	ld.global.nc.f32 	%f405, [%rd4+28];
	mul.f32 	%f406, %f6, %f405;
	mul.f32 	%f407, %f5, %f404;
	sub.f32 	%f408, %f406, %f407;
	ld.global.nc.f32 	%f409, [%rd4+40];
	mul.f32 	%f410, %f4, %f409;
	sub.f32 	%f411, %f408, %f410;
	fma.rn.f32 	%f412, %f7, %f411, %f2;
	st.global.f32 	[%rd5+4], %f412;
	ld.global.nc.f32 	%f413, [%rd4+20];
	ld.global.nc.f32 	%f414, [%rd4+32];
	mul.f32 	%f415, %f6, %f414;
	mul.f32 	%f416, %f5, %f413;
	sub.f32 	%f417, %f415, %f416;
	ld.global.nc.f32 	%f418, [%rd4+44];
	mul.f32 	%f419, %f4, %f418;
	sub.f32 	%f420, %f417, %f419;
	fma.rn.f32 	%f421, %f7, %f420, %f3;
	st.global.f32 	[%rd5+8], %f421;
	bra.uni 	$L__BB2_20;
$L__BB2_12:
	ld.param.u32 	%r23, [_Z25compute_sh_forward_kerneljjjPK6float3PKfPf_param_2];
	setp.gt.u32 	%p9, %r23, 2;
	@%p9 bra 	$L__BB2_14;
	ld.global.nc.f32 	%f331, [%rd4+12];
	ld.global.nc.f32 	%f332, [%rd4+24];
	mul.f32 	%f333, %f6, %f332;
	mul.f32 	%f334, %f5, %f331;
	sub.f32 	%f335, %f333, %f334;
	ld.global.nc.f32 	%f336, [%rd4+36];
	mul.f32 	%f337, %f4, %f336;
	sub.f32 	%f338, %f335, %f337;
	fma.rn.f32 	%f340, %f7, %f338, %f1;
	ld.global.nc.f32 	%f341, [%rd4+48];
	ld.const.f32 	%f343, [SH_C2];
	mul.f32 	%f344, %f40, %f343;
	ld.global.nc.f32 	%f345, [%rd4+60];
	mul.f32 	%f346, %f8, %f345;
	fma.rn.f32 	%f347, %f344, %f341, %f346;
	ld.global.nc.f32 	%f348, [%rd4+72];
	fma.rn.f32 	%f349, %f9, %f348, %f347;
	ld.global.nc.f32 	%f350, [%rd4+84];
	fma.rn.f32 	%f351, %f10, %f350, %f349;
	ld.global.nc.f32 	%f352, [%rd4+96];
	fma.rn.f32 	%f353, %f11, %f352, %f351;
	add.f32 	%f354, %f340, %f353;
	st.global.f32 	[%rd5], %f354;
	ld.global.nc.f32 	%f355, [%rd4+16];
	ld.global.nc.f32 	%f356, [%rd4+28];
	mul.f32 	%f357, %f6, %f356;
	mul.f32 	%f358, %f5, %f355;
	sub.f32 	%f359, %f357, %f358;
	ld.global.nc.f32 	%f360, [%rd4+40];
	mul.f32 	%f361, %f4, %f360;
	sub.f32 	%f362, %f359, %f361;
	fma.rn.f32 	%f363, %f7, %f362, %f2;
	ld.global.nc.f32 	%f364, [%rd4+52];
	ld.global.nc.f32 	%f365, [%rd4+64];
	mul.f32 	%f366, %f8, %f365;
	fma.rn.f32 	%f367, %f344, %f364, %f366;
	ld.global.nc.f32 	%f368, [%rd4+76];
	fma.rn.f32 	%f369, %f9, %f368, %f367;
	ld.global.nc.f32 	%f370, [%rd4+88];
	fma.rn.f32 	%f371, %f10, %f370, %f369;
	ld.global.nc.f32 	%f372, [%rd4+100];
	fma.rn.f32 	%f373, %f11, %f372, %f371;
	add.f32 	%f374, %f363, %f373;
	st.global.f32 	[%rd5+4], %f374;
	ld.global.nc.f32 	%f375, [%rd4+20];
	ld.global.nc.f32 	%f376, [%rd4+32];
	mul.f32 	%f377, %f6, %f376;
	mul.f32 	%f378, %f5, %f375;
	sub.f32 	%f379, %f377, %f378;
	ld.global.nc.f32 	%f380, [%rd4+44];
	mul.f32 	%f381, %f4, %f380;
	sub.f32 	%f382, %f379, %f381;
	fma.rn.f32 	%f383, %f7, %f382, %f3;
	ld.global.nc.f32 	%f384, [%rd4+56];
	ld.global.nc.f32 	%f385, [%rd4+68];
	mul.f32 	%f386, %f8, %f385;
	fma.rn.f32 	%f387, %f344, %f384, %f386;
	ld.global.nc.f32 	%f388, [%rd4+80];
	fma.rn.f32 	%f389, %f9, %f388, %f387;
	ld.global.nc.f32 	%f390, [%rd4+92];
	fma.rn.f32 	%f391, %f10, %f390, %f389;
	ld.global.nc.f32 	%f392, [%rd4+104];
	fma.rn.f32 	%f393, %f11, %f392, %f391;
	add.f32 	%f394, %f383, %f393;
	st.global.f32 	[%rd5+8], %f394;
	bra.uni 	$L__BB2_20;
$L__BB2_14:
	ld.param.u32 	%r24, [_Z25compute_sh_forward_kerneljjjPK6float3PKfPf_param_2];
	setp.eq.s32 	%p10, %r24, 3;
	ld.global.nc.f32 	%f91, [%rd4+12];
	ld.global.nc.f32 	%f92, [%rd4+24];
	mul.f32 	%f93, %f6, %f92;
	mul.f32 	%f94, %f5, %f91;
	sub.f32 	%f95, %f93, %f94;
	ld.global.nc.f32 	%f96, [%rd4+36];
	mul.f32 	%f97, %f4, %f96;
	sub.f32 	%f98, %f95, %f97;
	ld.const.f32 	%f99, [SH_C1];
	fma.rn.f32 	%f100, %f99, %f98, %f1;
	ld.global.nc.f32 	%f101, [%rd4+48];
	mul.f32 	%f102, %f4, %f5;
	ld.const.f32 	%f103, [SH_C2];
	mul.f32 	%f104, %f102, %f103;
	ld.global.nc.f32 	%f105, [%rd4+60];
	mul.f32 	%f106, %f5, %f6;
	ld.const.f32 	%f107, [SH_C2+4];
	mul.f32 	%f108, %f106, %f107;
	mul.f32 	%f109, %f108, %f105;
	fma.rn.f32 	%f110, %f104, %f101, %f109;
	ld.global.nc.f32 	%f111, [%rd4+72];
	fma.rn.f32 	%f112, %f9, %f111, %f110;
	ld.global.nc.f32 	%f113, [%rd4+84];
	mul.f32 	%f114, %f4, %f6;
	ld.const.f32 	%f115, [SH_C2+12];
	mul.f32 	%f116, %f114, %f115;
	fma.rn.f32 	%f117, %f116, %f113, %f112;
	ld.global.nc.f32 	%f118, [%rd4+96];
	fma.rn.f32 	%f119, %f11, %f118, %f117;
	add.f32 	%f120, %f100, %f119;
	ld.global.nc.f32 	%f121, [%rd4+108];
	mul.f32 	%f122, %f4, %f4;
	mul.f32 	%f123, %f122, 0f40400000;
	mul.f32 	%f124, %f5, %f5;
	sub.f32 	%f125, %f123, %f124;
	ld.const.f32 	%f126, [SH_C3];
	mul.f32 	%f127, %f5, %f126;
	mul.f32 	%f128, %f125, %f127;
	ld.global.nc.f32 	%f129, [%rd4+120];
	ld.const.f32 	%f130, [SH_C3+4];
	mul.f32 	%f131, %f102, %f130;
	mul.f32 	%f132, %f6, %f131;
	mul.f32 	%f133, %f129, %f132;
	fma.rn.f32 	%f134, %f121, %f128, %f133;
	ld.global.nc.f32 	%f135, [%rd4+132];
	fma.rn.f32 	%f136, %f135, %f12, %f134;
	ld.global.nc.f32 	%f137, [%rd4+144];
	fma.rn.f32 	%f138, %f137, %f13, %f136;
	ld.global.nc.f32 	%f139, [%rd4+156];
	fma.rn.f32 	%f140, %f139, %f14, %f138;
	ld.global.nc.f32 	%f141, [%rd4+168];
	sub.f32 	%f142, %f122, %f124;
	ld.const.f32 	%f143, [SH_C3+20];
	mul.f32 	%f144, %f6, %f143;
	mul.f32 	%f145, %f142, %f144;
	fma.rn.f32 	%f146, %f141, %f145, %f140;
	ld.global.nc.f32 	%f147, [%rd4+180];
	mul.f32 	%f148, %f124, 0f40400000;
	sub.f32 	%f149, %f122, %f148;
	ld.const.f32 	%f150, [SH_C3+24];
	mul.f32 	%f151, %f4, %f150;
	mul.f32 	%f152, %f149, %f151;
	fma.rn.f32 	%f153, %f147, %f152, %f146;
	add.f32 	%f24, %f120, %f153;
	st.global.f32 	[%rd5], %f24;
	@%p10 bra 	$L__BB2_16;
	ld.global.nc.f32 	%f154, [%rd4+192];
	ld.global.nc.f32 	%f155, [%rd4+204];
	mul.f32 	%f156, %f155, %f16;
	fma.rn.f32 	%f157, %f154, %f15, %f156;
	ld.global.nc.f32 	%f158, [%rd4+216];
	fma.rn.f32 	%f159, %f158, %f17, %f157;
	ld.global.nc.f32 	%f160, [%rd4+228];
	fma.rn.f32 	%f161, %f160, %f18, %f159;
	ld.global.nc.f32 	%f162, [%rd4+240];
	fma.rn.f32 	%f163, %f19, %f162, %f161;
	ld.global.nc.f32 	%f164, [%rd4+252];
	fma.rn.f32 	%f165, %f164, %f20, %f163;
	ld.global.nc.f32 	%f166, [%rd4+264];
	fma.rn.f32 	%f167, %f166, %f21, %f165;
	ld.global.nc.f32 	%f168, [%rd4+276];
	fma.rn.f32 	%f169, %f168, %f22, %f167;
	ld.global.nc.f32 	%f170, [%rd4+288];
	fma.rn.f32 	%f171, %f23, %f170, %f169;
	add.f32 	%f172, %f24, %f171;
	st.global.f32 	[%rd5], %f172;
$L__BB2_16:
	ld.param.u32 	%r25, [_Z25compute_sh_forward_kerneljjjPK6float3PKfPf_param_2];
	setp.eq.s32 	%p11, %r25, 3;
	ld.global.nc.f32 	%f173, [%rd4+16];
	ld.global.nc.f32 	%f174, [%rd4+28];
	mul.f32 	%f175, %f6, %f174;
	mul.f32 	%f176, %f5, %f173;
	sub.f32 	%f177, %f175, %f176;
	ld.global.nc.f32 	%f178, [%rd4+40];
	mul.f32 	%f179, %f4, %f178;
	sub.f32 	%f180, %f177, %f179;
	fma.rn.f32 	%f182, %f99, %f180, %f2;
	ld.global.nc.f32 	%f183, [%rd4+52];
	mul.f32 	%f184, %f4, %f5;
	ld.const.f32 	%f185, [SH_C2];
	mul.f32 	%f186, %f184, %f185;
	ld.global.nc.f32 	%f187, [%rd4+64];
	mul.f32 	%f188, %f5, %f6;
	ld.const.f32 	%f189, [SH_C2+4];
	mul.f32 	%f190, %f188, %f189;
	mul.f32 	%f191, %f190, %f187;
	fma.rn.f32 	%f192, %f186, %f183, %f191;
	ld.global.nc.f32 	%f193, [%rd4+76];
	fma.rn.f32 	%f194, %f9, %f193, %f192;
	ld.global.nc.f32 	%f195, [%rd4+88];
	mul.f32 	%f196, %f4, %f6;
	ld.const.f32 	%f197, [SH_C2+12];
	mul.f32 	%f198, %f196, %f197;
	fma.rn.f32 	%f199, %f198, %f195, %f194;
	ld.global.nc.f32 	%f200, [%rd4+100];
	fma.rn.f32 	%f201, %f11, %f200, %f199;
	add.f32 	%f202, %f182, %f201;
	ld.global.nc.f32 	%f203, [%rd4+112];
	mul.f32 	%f204, %f4, %f4;
	mul.f32 	%f205, %f204, 0f40400000;
	mul.f32 	%f206, %f5, %f5;
	sub.f32 	%f207, %f205, %f206;
	ld.const.f32 	%f208, [SH_C3];
	mul.f32 	%f209, %f5, %f208;
	mul.f32 	%f210, %f207, %f209;
	ld.global.nc.f32 	%f211, [%rd4+124];
	ld.const.f32 	%f212, [SH_C3+4];
	mul.f32 	%f213, %f184, %f212;
	mul.f32 	%f214, %f6, %f213;
	mul.f32 	%f215, %f211, %f214;
	fma.rn.f32 	%f216, %f203, %f210, %f215;
	ld.global.nc.f32 	%f217, [%rd4+136];
	fma.rn.f32 	%f218, %f217, %f12, %f216;
	ld.global.nc.f32 	%f219, [%rd4+148];
	fma.rn.f32 	%f220, %f219, %f13, %f218;
	ld.global.nc.f32 	%f221, [%rd4+160];
	fma.rn.f32 	%f222, %f221, %f14, %f220;
	ld.global.nc.f32 	%f223, [%rd4+172];
	sub.f32 	%f224, %f204, %f206;
	ld.const.f32 	%f225, [SH_C3+20];
	mul.f32 	%f226, %f6, %f225;
	mul.f32 	%f227, %f224, %f226;
	fma.rn.f32 	%f228, %f223, %f227, %f222;
	ld.global.nc.f32 	%f229, [%rd4+184];
	mul.f32 	%f230, %f206, 0f40400000;
	sub.f32 	%f231, %f204, %f230;
	ld.const.f32 	%f232, [SH_C3+24];
	mul.f32 	%f233, %f4, %f232;
	mul.f32 	%f25, %f231, %f233;
	fma.rn.f32 	%f234, %f229, %f25, %f228;
	add.f32 	%f26, %f202, %f234;
	st.global.f32 	[%rd5+4], %f26;
	@%p11 bra 	$L__BB2_18;
	ld.global.nc.f32 	%f235, [%rd4+196];
	ld.global.nc.f32 	%f236, [%rd4+208];
	mul.f32 	%f237, %f236, %f16;
	fma.rn.f32 	%f238, %f235, %f15, %f237;
	ld.global.nc.f32 	%f239, [%rd4+220];
	fma.rn.f32 	%f240, %f239, %f17, %f238;
	ld.global.nc.f32 	%f241, [%rd4+232];
	fma.rn.f32 	%f242, %f241, %f18, %f240;
	ld.global.nc.f32 	%f243, [%rd4+244];
	fma.rn.f32 	%f244, %f19, %f243, %f242;
	ld.global.nc.f32 	%f245, [%rd4+256];
	fma.rn.f32 	%f246, %f245, %f20, %f244;
	ld.global.nc.f32 	%f247, [%rd4+268];
	fma.rn.f32 	%f248, %f247, %f21, %f246;
	ld.global.nc.f32 	%f249, [%rd4+280];
	fma.rn.f32 	%f250, %f249, %f22, %f248;
	ld.global.nc.f32 	%f251, [%rd4+292];
	fma.rn.f32 	%f252, %f23, %f251, %f250;
	add.f32 	%f253, %f26, %f252;
	st.global.f32 	[%rd5+4], %f253;
$L__BB2_18:
	ld.param.u32 	%r26, [_Z25compute_sh_forward_kerneljjjPK6float3PKfPf_param_2];
	setp.eq.s32 	%p12, %r26, 3;
	ld.global.nc.f32 	%f254, [%rd4+20];
	ld.global.nc.f32 	%f255, [%rd4+32];
	mul.f32 	%f256, %f6, %f255;
	mul.f32 	%f257, %f5, %f254;
	sub.f32 	%f258, %f256, %f257;
	ld.global.nc.f32 	%f259, [%rd4+44];
	mul.f32 	%f260, %f4, %f259;
	sub.f32 	%f261, %f258, %f260;
	fma.rn.f32 	%f263, %f99, %f261, %f3;
	ld.global.nc.f32 	%f264, [%rd4+56];
	ld.const.f32 	%f266, [SH_C2];
	mul.f32 	%f267, %f184, %f266;
	ld.global.nc.f32 	%f268, [%rd4+68];
	mul.f32 	%f269, %f5, %f6;
	ld.const.f32 	%f270, [SH_C2+4];
	mul.f32 	%f271, %f269, %f270;
	mul.f32 	%f272, %f271, %f268;
	fma.rn.f32 	%f273, %f267, %f264, %f272;
	ld.global.nc.f32 	%f274, [%rd4+80];
	fma.rn.f32 	%f275, %f9, %f274, %f273;
	ld.global.nc.f32 	%f276, [%rd4+92];
	mul.f32 	%f277, %f4, %f6;
	ld.const.f32 	%f278, [SH_C2+12];
	mul.f32 	%f279, %f277, %f278;
	fma.rn.f32 	%f280, %f279, %f276, %f275;
	ld.global.nc.f32 	%f281, [%rd4+104];
	fma.rn.f32 	%f282, %f11, %f281, %f280;
	add.f32 	%f283, %f263, %f282;
	ld.global.nc.f32 	%f284, [%rd4+116];
	mul.f32 	%f285, %f4, %f4;
	mul.f32 	%f286, %f285, 0f40400000;
	mul.f32 	%f287, %f5, %f5;
	sub.f32 	%f288, %f286, %f287;
	ld.const.f32 	%f289, [SH_C3];
	mul.f32 	%f290, %f5, %f289;
	mul.f32 	%f291, %f288, %f290;
	ld.global.nc.f32 	%f292, [%rd4+128];
	ld.const.f32 	%f293, [SH_C3+4];
	mul.f32 	%f294, %f184, %f293;
	mul.f32 	%f295, %f6, %f294;
	mul.f32 	%f296, %f292, %f295;
	fma.rn.f32 	%f297, %f284, %f291, %f296;
	ld.global.nc.f32 	%f298, [%rd4+140];
	fma.rn.f32 	%f299, %f298, %f12, %f297;
	ld.global.nc.f32 	%f300, [%rd4+152];
	fma.rn.f32 	%f301, %f300, %f13, %f299;
	ld.global.nc.f32 	%f302, [%rd4+164];
	fma.rn.f32 	%f303, %f302, %f14, %f301;
	ld.global.nc.f32 	%f304, [%rd4+176];
	sub.f32 	%f305, %f285, %f287;
	ld.const.f32 	%f306, [SH_C3+20];
	mul.f32 	%f307, %f6, %f306;
	mul.f32 	%f308, %f305, %f307;
	fma.rn.f32 	%f309, %f304, %f308, %f303;
	ld.global.nc.f32 	%f310, [%rd4+188];
	fma.rn.f32 	%f311, %f310, %f25, %f309;
	add.f32 	%f27, %f283, %f311;
	st.global.f32 	[%rd5+8], %f27;
	@%p12 bra 	$L__BB2_20;
	ld.global.nc.f32 	%f312, [%rd4+200];
	ld.global.nc.f32 	%f313, [%rd4+212];
	mul.f32 	%f314, %f313, %f16;
	fma.rn.f32 	%f315, %f312, %f15, %f314;
	ld.global.nc.f32 	%f316, [%rd4+224];
	fma.rn.f32 	%f317, %f316, %f17, %f315;
	ld.global.nc.f32 	%f318, [%rd4+236];
	fma.rn.f32 	%f319, %f318, %f18, %f317;
	ld.global.nc.f32 	%f320, [%rd4+248];
	fma.rn.f32 	%f321, %f19, %f320, %f319;
	ld.global.nc.f32 	%f322, [%rd4+260];
	fma.rn.f32 	%f323, %f322, %f20, %f321;
	ld.global.nc.f32 	%f324, [%rd4+272];
	fma.rn.f32 	%f325, %f324, %f21, %f323;
	ld.global.nc.f32 	%f326, [%rd4+284];
	fma.rn.f32 	%f327, %f326, %f22, %f325;
	ld.global.nc.f32 	%f328, [%rd4+296];
	fma.rn.f32 	%f329, %f23, %f328, %f327;
	add.f32 	%f330, %f27, %f329;
	st.global.f32 	[%rd5+8], %f330;
$L__BB2_20:
	ret;
$L__BB2_21:
	mov.b64 	%rd31, 27;
	bra.uni 	$L__BB2_9;

}
	// .globl	_Z26compute_sh_backward_kerneljjjPK6float3PKfPf
.visible .entry _Z26compute_sh_backward_kerneljjjPK6float3PKfPf(
	.param .u32 _Z26compute_sh_backward_kerneljjjPK6float3PKfPf_param_0,
	.param .u32 _Z26compute_sh_backward_kerneljjjPK6float3PKfPf_param_1,
	.param .u32 _Z26compute_sh_backward_kerneljjjPK6float3PKfPf_param_2,
	.param .u64 .ptr .align 1 _Z26compute_sh_backward_kerneljjjPK6float3PKfPf_param_3,
	.param .u64 .ptr .align 1 _Z26compute_sh_backward_kerneljjjPK6float3PKfPf_param_4,
	.param .u64 .ptr .align 1 _Z26compute_sh_backward_kerneljjjPK6float3PKfPf_param_5
)
{
	.reg .pred 	%p<11>;
	.reg .b32 	%r<25>;
	.reg .b32 	%f<255>;
	.reg .b64 	%rd<32>;

	ld.param.u32 	%r3, [_Z26compute_sh_backward_kerneljjjPK6float3PKfPf_param_0];
	ld.param.u32 	%r1, [_Z26compute_sh_backward_kerneljjjPK6float3PKfPf_param_1];
	ld.param.u64 	%rd5, [_Z26compute_sh_backward_kerneljjjPK6float3PKfPf_param_3];
	ld.param.u64 	%rd6, [_Z26compute_sh_backward_kerneljjjPK6float3PKfPf_param_4];
	ld.param.u64 	%rd7, [_Z26compute_sh_backward_kerneljjjPK6float3PKfPf_param_5];
	mov.u32 	%r4, %ctaid.x;
	mov.u32 	%r5, %ctaid.y;
	mov.u32 	%r6, %ctaid.z;
	mov.u32 	%r7, %nctaid.x;
	mov.u32 	%r8, %nctaid.y;
	mul.lo.s32 	%r9, %r6, %r8;
	cvt.u64.u32 	%rd8, %r9;
	cvt.u64.u32 	%rd9, %r7;
	cvt.u64.u32 	%rd10, %r5;
	cvt.u64.u32 	%rd11, %r4;
	add.s64 	%rd12, %rd8, %rd10;
	mad.lo.s64 	%rd13, %rd12, %rd9, %rd11;
	mov.u32 	%r10, %ntid.x;
	mov.u32 	%r11, %ntid.y;
	mul.lo.s32 	%r12, %r10, %r11;
	mov.u32 	%r13, %ntid.z;
	mul.lo.s32 	%r14, %r12, %r13;
	cvt.u64.u32 	%rd14, %r14;
	mov.u32 	%r15, %tid.x;
	mov.u32 	%r16, %tid.y;
	mov.u32 	%r17, %tid.z;
	mad.lo.s32 	%r18, %r17, %r11, %r16;
	mad.lo.s32 	%r19, %r18, %r10, %r15;
	cvt.u64.u32 	%rd15, %r19;
	mad.lo.s64 	%rd1, %rd13, %rd14, %rd15;
	cvt.u32.u64 	%r20, %rd1;
	setp.le.u32 	%p1, %r3, %r20;
	@%p1 bra 	$L__BB3_17;
	mov.b64 	%rd31, 3;
	setp.gt.s32 	%p2, %r1, 1;
	@%p2 bra 	$L__BB3_5;
	setp.eq.s32 	%p5, %r1, 0;
	@%p5 bra 	$L__BB3_9;
	setp.eq.s32 	%p6, %r1, 1;
	@%p6 bra 	$L__BB3_4;
	bra.uni 	$L__BB3_8;
$L__BB3_4:
	mov.b64 	%rd31, 12;
	bra.uni 	$L__BB3_9;
$L__BB3_5:
	setp.eq.s32 	%p3, %r1, 2;
	@%p3 bra 	$L__BB3_18;
	setp.eq.s32 	%p4, %r1, 3;
	@%p4 bra 	$L__BB3_7;
	bra.uni 	$L__BB3_8;
$L__BB3_7:
	mov.b64 	%rd31, 48;
	bra.uni 	$L__BB3_9;
$L__BB3_8:
	mov.b64 	%rd31, 75;
$L__BB3_9:
	ld.param.u32 	%r21, [_Z26compute_sh_backward_kerneljjjPK6float3PKfPf_param_2];
	mul.lo.s64 	%rd21, %rd31, %rd1;
	and.b64  	%rd22, %rd1, 4294967295;
	cvta.to.global.u64 	%rd23, %rd5;
	mad.lo.s64 	%rd3, %rd22, 12, %rd23;
	cvta.to.global.u64 	%rd24, %rd6;
	mul.lo.s64 	%rd25, %rd1, 12;
	and.b64  	%rd26, %rd25, 17179869180;
	add.s64 	%rd27, %rd24, %rd26;
	cvta.to.global.u64 	%rd28, %rd7;
	shl.b64 	%rd29, %rd21, 2;
	and.b64  	%rd30, %rd29, 17179869180;
	add.s64 	%rd4, %rd28, %rd30;
	ld.const.f32 	%f28, [SH_C0];
	ld.global.nc.f32 	%f1, [%rd27];
	mul.f32 	%f29, %f28, %f1;
	st.global.f32 	[%rd4], %f29;
	ld.global.nc.f32 	%f2, [%rd27+4];
	mul.f32 	%f30, %f28, %f2;
	st.global.f32 	[%rd4+4], %f30;
	ld.global.nc.f32 	%f3, [%rd27+8];
	mul.f32 	%f31, %f28, %f3;
	st.global.f32 	[%rd4+8], %f31;
	setp.eq.s32 	%p7, %r21, 0;
	@%p7 bra 	$L__BB3_17;
	ld.param.u32 	%r22, [_Z26compute_sh_backward_kerneljjjPK6float3PKfPf_param_2];
	ld.global.nc.f32 	%f32, [%rd3];
	ld.global.nc.f32 	%f33, [%rd3+4];
	mul.f32 	%f34, %f33, %f33;
	fma.rn.f32 	%f35, %f32, %f32, %f34;
	ld.global.nc.f32 	%f36, [%rd3+8];
	fma.rn.f32 	%f37, %f36, %f36, %f35;
	sqrt.rn.f32 	%f38, %f37;
	div.rn.f32 	%f39, %f32, %f38;
	div.rn.f32 	%f40, %f33, %f38;
	div.rn.f32 	%f41, %f36, %f38;
	mul.f32 	%f42, %f39, %f39;
	mul.f32 	%f43, %f39, %f40;
	mul.f32 	%f44, %f39, %f41;
	mul.f32 	%f45, %f40, %f40;
	mul.f32 	%f46, %f40, %f41;
	mul.f32 	%f47, %f41, %f41;
	ld.const.f32 	%f48, [SH_C1];
	neg.f32 	%f49, %f48;
	mul.f32 	%f4, %f40, %f49;
	mul.f32 	%f5, %f41, %f48;
	mul.f32 	%f6, %f39, %f49;
	setp.ne.s32 	%p8, %r22, 1;
	ld.const.f32 	%f50, [SH_C2];
	mul.f32 	%f7, %f43, %f50;
	ld.const.f32 	%f51, [SH_C2+4];
	mul.f32 	%f8, %f46, %f51;
	ld.const.f32 	%f52, [SH_C2+8];
	add.f32 	%f53, %f47, %f47;
	sub.f32 	%f54, %f53, %f42;
	sub.f32 	%f55, %f54, %f45;
	mul.f32 	%f9, %f55, %f52;
	ld.const.f32 	%f56, [SH_C2+12];
	mul.f32 	%f10, %f44, %f56;
	ld.const.f32 	%f57, [SH_C2+16];
	sub.f32 	%f58, %f42, %f45;
	mul.f32 	%f11, %f58, %f57;
	ld.const.f32 	%f59, [SH_C3];
	mul.f32 	%f60, %f40, %f59;
	mul.f32 	%f61, %f42, 0f40400000;
	sub.f32 	%f62, %f61, %f45;
	mul.f32 	%f12, %f62, %f60;
	ld.const.f32 	%f63, [SH_C3+4];
	mul.f32 	%f64, %f43, %f63;
	mul.f32 	%f13, %f41, %f64;
	ld.const.f32 	%f65, [SH_C3+8];
	mul.f32 	%f66, %f40, %f65;
	mul.f32 	%f67, %f47, 0f40800000;
	sub.f32 	%f68, %f67, %f42;
	sub.f32 	%f69, %f68, %f45;
	mul.f32 	%f14, %f69, %f66;
	ld.const.f32 	%f70, [SH_C3+12];
	mul.f32 	%f71, %f41, %f70;
	sub.f32 	%f72, %f53, %f61;
	mul.f32 	%f73, %f45, 0f40400000;
	sub.f32 	%f74, %f72, %f73;
	mul.f32 	%f15, %f74, %f71;
	ld.const.f32 	%f75, [SH_C3+16];
	mul.f32 	%f76, %f39, %f75;
	mul.f32 	%f16, %f69, %f76;
	ld.const.f32 	%f77, [SH_C3+20];
	mul.f32 	%f78, %f41, %f77;
	mul.f32 	%f17, %f58, %f78;
	ld.const.f32 	%f79, [SH_C3+24];
	mul.f32 	%f80, %f39, %f79;
	sub.f32 	%f81, %f42, %f73;
	mul.f32 	%f18, %f81, %f80;
	ld.const.f32 	%f82, [SH_C4];
	mul.f32 	%f83, %f43, %f82;
	mul.f32 	%f19, %f58, %f83;
	ld.const.f32 	%f84, [SH_C4+4];
	mul.f32 	%f85, %f46, %f84;
	mul.f32 	%f20, %f62, %f85;
	ld.const.f32 	%f86, [SH_C4+8];
	mul.f32 	%f87, %f43, %f86;
	fma.rn.f32 	%f88, %f47, 0f40E00000, 0fBF800000;
	mul.f32 	%f21, %f88, %f87;
	ld.const.f32 	%f89, [SH_C4+12];
	mul.f32 	%f90, %f46, %f89;
	fma.rn.f32 	%f91, %f47, 0f40E00000, 0fC0400000;
	mul.f32 	%f22, %f91, %f90;
	ld.const.f32 	%f92, [SH_C4+16];
	fma.rn.f32 	%f93, %f47, 0f420C0000, 0fC1F00000;
	fma.rn.f32 	%f94, %f47, %f93, 0f40400000;
	mul.f32 	%f23, %f94, %f92;
	ld.const.f32 	%f95, [SH_C4+20];
	mul.f32 	%f96, %f44, %f95;
	mul.f32 	%f24, %f91, %f96;
	ld.const.f32 	%f97, [SH_C4+24];
	mul.f32 	%f98, %f58, %f97;
	mul.f32 	%f25, %f88, %f98;
	ld.const.f32 	%f99, [SH_C4+28];
	mul.f32 	%f100, %f44, %f99;
	mul.f32 	%f26, %f81, %f100;
	ld.const.f32 	%f101, [SH_C4+32];
	mul.f32 	%f102, %f42, %f81;
	mul.f32 	%f103, %f45, %f62;
	sub.f32 	%f104, %f102, %f103;
	mul.f32 	%f27, %f104, %f101;
	@%p8 bra 	$L__BB3_12;
	mul.f32 	%f246, %f4, %f1;
	st.global.f32 	[%rd4+12], %f246;
	mul.f32 	%f247, %f5, %f1;
	st.global.f32 	[%rd4+24], %f247;
	mul.f32 	%f248, %f6, %f1;
	st.global.f32 	[%rd4+36], %f248;
	mul.f32 	%f249, %f4, %f2;
	st.global.f32 	[%rd4+16], %f249;
	mul.f32 	%f250, %f5, %f2;
	st.global.f32 	[%rd4+28], %f250;
	mul.f32 	%f251, %f6, %f2;
	st.global.f32 	[%rd4+40], %f251;
	mul.f32 	%f252, %f4, %f3;
	st.global.f32 	[%rd4+20], %f252;
	mul.f32 	%f253, %f5, %f3;
	st.global.f32 	[%rd4+32], %f253;
	mul.f32 	%f254, %f6, %f3;
	st.global.f32 	[%rd4+44], %f254;
	bra.uni 	$L__BB3_17;
$L__BB3_12:
	ld.param.u32 	%r23, [_Z26compute_sh_backward_kerneljjjPK6float3PKfPf_param_2];
	setp.gt.u32 	%p9, %r23, 2;
	@%p9 bra 	$L__BB3_14;
	mul.f32 	%f222, %f4, %f1;
	st.global.f32 	[%rd4+12], %f222;
	mul.f32 	%f223, %f5, %f1;
	st.global.f32 	[%rd4+24], %f223;
	mul.f32 	%f224, %f6, %f1;
	st.global.f32 	[%rd4+36], %f224;
	mul.f32 	%f225, %f7, %f1;
	st.global.f32 	[%rd4+48], %f225;
	mul.f32 	%f226, %f8, %f1;
	st.global.f32 	[%rd4+60], %f226;
	mul.f32 	%f227, %f9, %f1;
	st.global.f32 	[%rd4+72], %f227;
	mul.f32 	%f228, %f10, %f1;
	st.global.f32 	[%rd4+84], %f228;
	mul.f32 	%f229, %f11, %f1;
	st.global.f32 	[%rd4+96], %f229;
	mul.f32 	%f230, %f4, %f2;
	st.global.f32 	[%rd4+16], %f230;
	mul.f32 	%f231, %f5, %f2;
	st.global.f32 	[%rd4+28], %f231;
	mul.f32 	%f232, %f6, %f2;
	st.global.f32 	[%rd4+40], %f232;
	mul.f32 	%f233, %f7, %f2;
	st.global.f32 	[%rd4+52], %f233;
	mul.f32 	%f234, %f8, %f2;
	st.global.f32 	[%rd4+64], %f234;
	mul.f32 	%f235, %f9, %f2;
	st.global.f32 	[%rd4+76], %f235;
	mul.f32 	%f236, %f10, %f2;
	st.global.f32 	[%rd4+88], %f236;
	mul.f32 	%f237, %f11, %f2;
	st.global.f32 	[%rd4+100], %f237;
	mul.f32 	%f238, %f4, %f3;
	st.global.f32 	[%rd4+20], %f238;
	mul.f32 	%f239, %f5, %f3;
	st.global.f32 	[%rd4+32], %f239;
	mul.f32 	%f240, %f6, %f3;
	st.global.f32 	[%rd4+44], %f240;
	mul.f32 	%f241, %f7, %f3;
	st.global.f32 	[%rd4+56], %f241;
	mul.f32 	%f242, %f8, %f3;
	st.global.f32 	[%rd4+68], %f242;
	mul.f32 	%f243, %f9, %f3;
	st.global.f32 	[%rd4+80], %f243;
	mul.f32 	%f244, %f10, %f3;
	st.global.f32 	[%rd4+92], %f244;
	mul.f32 	%f245, %f11, %f3;
	st.global.f32 	[%rd4+104], %f245;
	bra.uni 	$L__BB3_17;
$L__BB3_14:
	ld.param.u32 	%r24, [_Z26compute_sh_backward_kerneljjjPK6float3PKfPf_param_2];
	setp.ne.s32 	%p10, %r24, 3;
	@%p10 bra 	$L__BB3_16;
	mul.f32 	%f177, %f4, %f1;
	st.global.f32 	[%rd4+12], %f177;
	mul.f32 	%f178, %f5, %f1;
	st.global.f32 	[%rd4+24], %f178;
	mul.f32 	%f179, %f6, %f1;
	st.global.f32 	[%rd4+36], %f179;
	mul.f32 	%f180, %f7, %f1;
	st.global.f32 	[%rd4+48], %f180;
	mul.f32 	%f181, %f8, %f1;
	st.global.f32 	[%rd4+60], %f181;
	mul.f32 	%f182, %f9, %f1;
	st.global.f32 	[%rd4+72], %f182;
	mul.f32 	%f183, %f10, %f1;
	st.global.f32 	[%rd4+84], %f183;
	mul.f32 	%f184, %f11, %f1;
	st.global.f32 	[%rd4+96], %f184;
	mul.f32 	%f185, %f12, %f1;
	st.global.f32 	[%rd4+108], %f185;
	mul.f32 	%f186, %f13, %f1;
	st.global.f32 	[%rd4+120], %f186;
	mul.f32 	%f187, %f14, %f1;
	st.global.f32 	[%rd4+132], %f187;
	mul.f32 	%f188, %f15, %f1;
	st.global.f32 	[%rd4+144], %f188;
	mul.f32 	%f189, %f16, %f1;
	st.global.f32 	[%rd4+156], %f189;
	mul.f32 	%f190, %f17, %f1;
	st.global.f32 	[%rd4+168], %f190;
	mul.f32 	%f191, %f18, %f1;
	st.global.f32 	[%rd4+180], %f191;
	mul.f32 	%f192, %f4, %f2;
	st.global.f32 	[%rd4+16], %f192;
	mul.f32 	%f193, %f5, %f2;
	st.global.f32 	[%rd4+28], %f193;
	mul.f32 	%f194, %f6, %f2;
	st.global.f32 	[%rd4+40], %f194;
	mul.f32 	%f195, %f7, %f2;
	st.global.f32 	[%rd4+52], %f195;
	mul.f32 	%f196, %f8, %f2;
	st.global.f32 	[%rd4+64], %f196;
	mul.f32 	%f197, %f9, %f2;
	st.global.f32 	[%rd4+76], %f197;
	mul.f32 	%f198, %f10, %f2;
	st.global.f32 	[%rd4+88], %f198;
	mul.f32 	%f199, %f11, %f2;
	st.global.f32 	[%rd4+100], %f199;
	mul.f32 	%f200, %f12, %f2;
	st.global.f32 	[%rd4+112], %f200;
	mul.f32 	%f201, %f13, %f2;
	st.global.f32 	[%rd4+124], %f201;
	mul.f32 	%f202, %f14, %f2;
	st.global.f32 	[%rd4+136], %f202;
	mul.f32 	%f203, %f15, %f2;
	st.global.f32 	[%rd4+148], %f203;
	mul.f32 	%f204, %f16, %f2;
	st.global.f32 	[%rd4+160], %f204;
	mul.f32 	%f205, %f17, %f2;
	st.global.f32 	[%rd4+172], %f205;
	mul.f32 	%f206, %f18, %f2;
	st.global.f32 	[%rd4+184], %f206;
	mul.f32 	%f207, %f4, %f3;
	st.global.f32 	[%rd4+20], %f207;
	mul.f32 	%f208, %f5, %f3;
	st.global.f32 	[%rd4+32], %f208;
	mul.f32 	%f209, %f6, %f3;
	st.global.f32 	[%rd4+44], %f209;
	mul.f32 	%f210, %f7, %f3;
	st.global.f32 	[%rd4+56], %f210;
	mul.f32 	%f211, %f8, %f3;
	st.global.f32 	[%rd4+68], %f211;
	mul.f32 	%f212, %f9, %f3;
	st.global.f32 	[%rd4+80], %f212;
	mul.f32 	%f213, %f10, %f3;
	st.global.f32 	[%rd4+92], %f213;
	mul.f32 	%f214, %f11, %f3;
	st.global.f32 	[%rd4+104], %f214;
	mul.f32 	%f215, %f12, %f3;
	st.global.f32 	[%rd4+116], %f215;
	mul.f32 	%f216, %f13, %f3;
	st.global.f32 	[%rd4+128], %f216;
	mul.f32 	%f217, %f14, %f3;
	st.global.f32 	[%rd4+140], %f217;
	mul.f32 	%f218, %f15, %f3;
	st.global.f32 	[%rd4+152], %f218;
	mul.f32 	%f219, %f16, %f3;
	st.global.f32 	[%rd4+164], %f219;
	mul.f32 	%f220, %f17, %f3;
	st.global.f32 	[%rd4+176], %f220;
	mul.f32 	%f221, %f18, %f3;
	st.global.f32 	[%rd4+188], %f221;
	bra.uni 	$L__BB3_17;
$L__BB3_16:
	mul.f32 	%f105, %f4, %f1;
	st.global.f32 	[%rd4+12], %f105;
	mul.f32 	%f106, %f5, %f1;
	st.global.f32 	[%rd4+24], %f106;
	mul.f32 	%f107, %f6, %f1;
	st.global.f32 	[%rd4+36], %f107;
	mul.f32 	%f108, %f7, %f1;
	st.global.f32 	[%rd4+48], %f108;
	mul.f32 	%f109, %f8, %f1;
	st.global.f32 	[%rd4+60], %f109;
	mul.f32 	%f110, %f9, %f1;
	st.global.f32 	[%rd4+72], %f110;
	mul.f32 	%f111, %f10, %f1;
	st.global.f32 	[%rd4+84], %f111;
	mul.f32 	%f112, %f11, %f1;
	st.global.f32 	[%rd4+96], %f112;
	mul.f32 	%f113, %f12, %f1;
	st.global.f32 	[%rd4+108], %f113;
	mul.f32 	%f114, %f13, %f1;
	st.global.f32 	[%rd4+120], %f114;
	mul.f32 	%f115, %f14, %f1;
	st.global.f32 	[%rd4+132], %f115;
	mul.f32 	%f116, %f15, %f1;
	st.global.f32 	[%rd4+144], %f116;
	mul.f32 	%f117, %f16, %f1;
	st.global.f32 	[%rd4+156], %f117;
	mul.f32 	%f118, %f17, %f1;
	st.global.f32 	[%rd4+168], %f118;
	mul.f32 	%f119, %f18, %f1;
	st.global.f32 	[%rd4+180], %f119;
	mul.f32 	%f120, %f19, %f1;
	st.global.f32 	[%rd4+192], %f120;
	mul.f32 	%f121, %f20, %f1;
	st.global.f32 	[%rd4+204], %f121;
	mul.f32 	%f122, %f21, %f1;
	st.global.f32 	[%rd4+216], %f122;
	mul.f32 	%f123, %f22, %f1;
	st.global.f32 	[%rd4+228], %f123;
	mul.f32 	%f124, %f23, %f1;
	st.global.f32 	[%rd4+240], %f124;
	mul.f32 	%f125, %f24, %f1;
	st.global.f32 	[%rd4+252], %f125;
	mul.f32 	%f126, %f25, %f1;
	st.global.f32 	[%rd4+264], %f126;
	mul.f32 	%f127, %f26, %f1;
	st.global.f32 	[%rd4+276], %f127;
	mul.f32 	%f128, %f27, %f1;
	st.global.f32 	[%rd4+288], %f128;
	mul.f32 	%f129, %f4, %f2;
	st.global.f32 	[%rd4+16], %f129;
	mul.f32 	%f130, %f5, %f2;
	st.global.f32 	[%rd4+28], %f130;
	mul.f32 	%f131, %f6, %f2;
	st.global.f32 	[%rd4+40], %f131;
	mul.f32 	%f132, %f7, %f2;
	st.global.f32 	[%rd4+52], %f132;
	mul.f32 	%f133, %f8, %f2;
	st.global.f32 	[%rd4+64], %f133;
	mul.f32 	%f134, %f9, %f2;
	st.global.f32 	[%rd4+76], %f134;
	mul.f32 	%f135, %f10, %f2;
	st.global.f32 	[%rd4+88], %f135;
	mul.f32 	%f136, %f11, %f2;
	st.global.f32 	[%rd4+100], %f136;
	mul.f32 	%f137, %f12, %f2;
	st.global.f32 	[%rd4+112], %f137;
	mul.f32 	%f138, %f13, %f2;
	st.global.f32 	[%rd4+124], %f138;
	mul.f32 	%f139, %f14, %f2;
	st.global.f32 	[%rd4+136], %f139;
	mul.f32 	%f140, %f15, %f2;
	st.global.f32 	[%rd4+148], %f140;
	mul.f32 	%f141, %f16, %f2;
	st.global.f32 	[%rd4+160], %f141;
	mul.f32 	%f142, %f17, %f2;
	st.global.f32 	[%rd4+172], %f142;
	mul.f32 	%f143, %f18, %f2;
	st.global.f32 	[%rd4+184], %f143;
	mul.f32 	%f144, %f19, %f2;
	st.global.f32 	[%rd4+196], %f144;
	mul.f32 	%f145, %f20, %f2;
	st.global.f32 	[%rd4+208], %f145;
	mul.f32 	%f146, %f21, %f2;
	st.global.f32 	[%rd4+220], %f146;
	mul.f32 	%f147, %f22, %f2;
	st.global.f32 	[%rd4+232], %f147;
	mul.f32 	%f148, %f23, %f2;
	st.global.f32 	[%rd4+244], %f148;
	mul.f32 	%f149, %f24, %f2;
	st.global.f32 	[%rd4+256], %f149;
	mul.f32 	%f150, %f25, %f2;
	st.global.f32 	[%rd4+268], %f150;
	mul.f32 	%f151, %f26, %f2;
	st.global.f32 	[%rd4+280], %f151;
	mul.f32 	%f152, %f27, %f2;
	st.global.f32 	[%rd4+292], %f152;
	mul.f32 	%f153, %f4, %f3;
	st.global.f32 	[%rd4+20], %f153;
	mul.f32 	%f154, %f5, %f3;
	st.global.f32 	[%rd4+32], %f154;
	mul.f32 	%f155, %f6, %f3;
	st.global.f32 	[%rd4+44], %f155;
	mul.f32 	%f156, %f7, %f3;
	st.global.f32 	[%rd4+56], %f156;
	mul.f32 	%f157, %f8, %f3;
	st.global.f32 	[%rd4+68], %f157;
	mul.f32 	%f158, %f9, %f3;
	st.global.f32 	[%rd4+80], %f158;
	mul.f32 	%f159, %f10, %f3;
	st.global.f32 	[%rd4+92], %f159;
	mul.f32 	%f160, %f11, %f3;
	st.global.f32 	[%rd4+104], %f160;
	mul.f32 	%f161, %f12, %f3;
	st.global.f32 	[%rd4+116], %f161;
	mul.f32 	%f162, %f13, %f3;
	st.global.f32 	[%rd4+128], %f162;
	mul.f32 	%f163, %f14, %f3;
	st.global.f32 	[%rd4+140], %f163;
	mul.f32 	%f164, %f15, %f3;
	st.global.f32 	[%rd4+152], %f164;
	mul.f32 	%f165, %f16, %f3;
	st.global.f32 	[%rd4+164], %f165;
	mul.f32 	%f166, %f17, %f3;
	st.global.f32 	[%rd4+176], %f166;
	mul.f32 	%f167, %f18, %f3;
	st.global.f32 	[%rd4+188], %f167;
	mul.f32 	%f168, %f19, %f3;
	st.global.f32 	[%rd4+200], %f168;
	mul.f32 	%f169, %f20, %f3;
	st.global.f32 	[%rd4+212], %f169;
	mul.f32 	%f170, %f21, %f3;
	st.global.f32 	[%rd4+224], %f170;
	mul.f32 	%f171, %f22, %f3;
	st.global.f32 	[%rd4+236], %f171;
	mul.f32 	%f172, %f23, %f3;
	st.global.f32 	[%rd4+248], %f172;
	mul.f32 	%f173, %f24, %f3;
	st.global.f32 	[%rd4+260], %f173;
	mul.f32 	%f174, %f25, %f3;
	st.global.f32 	[%rd4+272], %f174;
	mul.f32 	%f175, %f26, %f3;
	st.global.f32 	[%rd4+284], %f175;
	mul.f32 	%f176, %f27, %f3;
	st.global.f32 	[%rd4+296], %f176;
$L__BB3_17:
	ret;
$L__BB3_18:
	mov.b64 	%rd31, 27;
	bra.uni 	$L__BB3_9;

}


// ===== COMPILED SASS (sm_100) =====

	.target	sm_100

	.elftype	@"ET_EXEC"


//--------------------- .note.nv.tkinfo           --------------------------
	.section	.note.nv.tkinfo,"",@"SHT_NOTE"
	.sectionflags	@"SHF_NOTE_NV_TKINFO"
	.tkinfo
        /*0018*/ 	.word	0x00000002
        /*0030*/ 	.string	""
        /*0030*/ 	.string	"ptxas"
        /*0030*/ 	.string	"Cuda compilation tools, release 13.0, V13.0.88"
        /*0030*/ 	.string	"Build cuda_13.0.r13.0/compiler.36424714_0"
        /*0030*/ 	.string	"-arch sm_100 -m 64 "



//--------------------- .note.nv.cuinfo           --------------------------
	.section	.note.nv.cuinfo,"",@"SHT_NOTE"
	.sectionflags	@"SHF_NOTE_NV_CUINFO"
        /*0018*/ 	.short	0x0002
        /*001a*/ 	.short	0x0064
        /*001c*/ 	.short	0x0082
	.zero		2


//--------------------- .nv.info                  --------------------------
	.section	.nv.info,"",@"SHT_CUDA_INFO"
	.align	4


	//----- nvinfo : EIATTR_REGCOUNT
	.align		4
        /*0000*/ 	.byte	0x04, 0x2f
        /*0002*/ 	.short	(.L_6 - .L_5)
	.align		4
.L_5:
        /*0004*/ 	.word	index@(_Z5childv)
        /*0008*/ 	.word	0x00000004


	//----- nvinfo : EIATTR_FRAME_SIZE
	.align		4
.L_6:
        /*000c*/ 	.byte	0x04, 0x11
        /*000e*/ 	.short	(.L_8 - .L_7)
	.align		4
.L_7:
        /*0010*/ 	.word	index@(_Z5childv)
        /*0014*/ 	.word	0x00000000


	//----- nvinfo : EIATTR_REGCOUNT
	.align		4
.L_8:
        /*0018*/ 	.byte	0x04, 0x2f
        /*001a*/ 	.short	(.L_10 - .L_9)
	.align		4
.L_9:
        /*001c*/ 	.word	index@(_Z32project_gaussians_forward_kerneliPK6float3S1_fPK6float4PKfS6_S2_4dim3S7_fPfP6float2S8_PiPS_SB_)
        /*0020*/ 	.word	0x00000008


	//----- nvinfo : EIATTR_FRAME_SIZE
	.align		4
.L_10:
        /*0024*/ 	.byte	0x04, 0x11
        /*0026*/ 	.short	(.L_12 - .L_11)
	.align		4
.L_11:
        /*0028*/ 	.word	index@(_Z32project_gaussians_forward_kerneliPK6float3S1_fPK6float4PKfS6_S2_4dim3S7_fPfP6float2S8_PiPS_SB_)
        /*002c*/ 	.word	0x00000000


	//----- nvinfo : EIATTR_REGCOUNT
	.align		4
.L_12:
        /*0030*/ 	.byte	0x04, 0x2f
        /*0032*/ 	.short	(.L_14 - .L_13)
	.align		4
.L_13:
        /*0034*/ 	.word	index@(_Z25compute_sh_forward_kerneljjjPK6float3PKfPf)
        /*0038*/ 	.word	0x00000028


	//----- nvinfo : EIATTR_FRAME_SIZE
	.align		4
.L_14:
        /*003c*/ 	.byte	0x04, 0x11
        /*003e*/ 	.short	(.L_16 - .L_15)
	.align		4
.L_15:
        /*0040*/ 	.word	index@($__internal_3_$__cuda_sm3x_div_rn_noftz_f32_slowpath)
        /*0044*/ 	.word	0x00000000


	//----- nvinfo : EIATTR_FRAME_SIZE
	.align		4
.L_16:
        /*0048*/ 	.byte	0x04, 0x11
        /*004a*/ 	.short	(.L_18 - .L_17)
	.align		4
.L_17:
        /*004c*/ 	.word	index@($__internal_2_$__cuda_sm20_sqrt_rn_f32_slowpath)
        /*0050*/ 	.word	0x00000000


	//----- nvinfo : EIATTR_FRAME_SIZE
	.align		4
.L_18:
        /*0054*/ 	.byte	0x04, 0x11
        /*0056*/ 	.short	(.L_20 - .L_19)
	.align		4
.L_19:
        /*0058*/ 	.word	index@(_Z25compute_sh_forward_kerneljjjPK6float3PKfPf)
        /*005c*/ 	.word	0x00000000


	//----- nvinfo : EIATTR_REGCOUNT
	.align		4
.L_20:
        /*0060*/ 	.byte	0x04, 0x2f
        /*0062*/ 	.short	(.L_22 - .L_21)
	.align		4
.L_21:
        /*0064*/ 	.word	index@(_Z26compute_sh_backward_kerneljjjPK6float3PKfPf)
        /*0068*/ 	.word	0x00000028


	//----- nvinfo : EIATTR_FRAME_SIZE
	.align		4
.L_22:
        /*006c*/ 	.byte	0x04, 0x11
        /*006e*/ 	.short	(.L_24 - .L_23)
	.align		4
.L_23:
        /*0070*/ 	.word	index@($__internal_1_$__cuda_sm3x_div_rn_noftz_f32_slowpath)
        /*0074*/ 	.word	0x00000000


	//----- nvinfo : EIATTR_FRAME_SIZE
	.align		4
.L_24:
        /*0078*/ 	.byte	0x04, 0x11
        /*007a*/ 	.short	(.L_26 - .L_25)
	.align		4
.L_25:
        /*007c*/ 	.word	index@($__internal_0_$__cuda_sm20_sqrt_rn_f32_slowpath)
        /*0080*/ 	.word	0x00000000


	//----- nvinfo : EIATTR_FRAME_SIZE
	.align		4
.L_26:
        /*0084*/ 	.byte	0x04, 0x11
        /*0086*/ 	.short	(.L_28 - .L_27)
	.align		4
.L_27:
        /*0088*/ 	.word	index@(_Z26compute_sh_backward_kerneljjjPK6float3PKfPf)
        /*008c*/ 	.word	0x00000000


	//----- nvinfo : EIATTR_MIN_STACK_SIZE
	.align		4
.L_28:
        /*0090*/ 	.byte	0x04, 0x12
        /*0092*/ 	.short	(.L_30 - .L_29)
	.align		4
.L_29:
        /*0094*/ 	.word	index@(_Z26compute_sh_backward_kerneljjjPK6float3PKfPf)
        /*0098*/ 	.word	0x00000000


	//----- nvinfo : EIATTR_MIN_STACK_SIZE
	.align		4
.L_30:
        /*009c*/ 	.byte	0x04, 0x12
        /*009e*/ 	.short	(.L_32 - .L_31)
	.align		4
.L_31:
        /*00a0*/ 	.word	index@(_Z25compute_sh_forward_kerneljjjPK6float3PKfPf)
        /*00a4*/ 	.word	0x00000000


	//----- nvinfo : EIATTR_MIN_STACK_SIZE
	.align		4
.L_32:
        /*00a8*/ 	.byte	0x04, 0x12
        /*00aa*/ 	.short	(.L_34 - .L_33)
	.align		4
.L_33:
        /*00ac*/ 	.word	index@(_Z32project_gaussians_forward_kerneliPK6float3S1_fPK6float4PKfS6_S2_4dim3S7_fPfP6float2S8_PiPS_SB_)
        /*00b0*/ 	.word	0x00000000


	//----- nvinfo : EIATTR_MIN_STACK_SIZE
	.align		4
.L_34:
        /*00b4*/ 	.byte	0x04, 0x12
        /*00b6*/ 	.short	(.L_36 - .L_35)
	.align		4
.L_35:
        /*00b8*/ 	.word	index@(_Z5childv)
        /*00bc*/ 	.word	0x00000000
.L_36:


//--------------------- .nv.compat                --------------------------
	.section	.nv.compat,"",@"SHT_CUDA_COMPAT_INFO"
	.align	4
        /*0000*/ 	.byte	0x02, 0x09, 0x00, 0x00, 0x02, 0x02, 0x01, 0x00, 0x02, 0x05, 0x05, 0x00, 0x03, 0x07, 0x01, 0x01
        /*0010*/ 	.byte	0x02, 0x03, 0x00, 0x00, 0x02, 0x06, 0x01, 0x00, 0x04, 0x0b, 0x08, 0x00, 0x01, 0x00, 0x00, 0x00
        /*0020*/ 	.byte	0x00, 0x00, 0x00, 0x00


//--------------------- .nv.info._Z26compute_sh_backward_kerneljjjPK6float3PKfPf --------------------------
	.section	.nv.info._Z26compute_sh_backward_kerneljjjPK6float3PKfPf,"",@"SHT_CUDA_INFO"
	.sectionflags	@""
	.align	4


	//----- nvinfo : EIATTR_CUDA_API_VERSION
	.align		4
        /*0000*/ 	.byte	0x04, 0x37
        /*0002*/ 	.short	(.L_38 - .L_37)
.L_37:
        /*0004*/ 	.word	0x00000082


	//----- nvinfo : EIATTR_KPARAM_INFO
	.align		4
.L_38:
        /*0008*/ 	.byte	0x04, 0x17
        /*000a*/ 	.short	(.L_40 - .L_39)
.L_39:
        /*000c*/ 	.word	0x00000000
        /*0010*/ 	.short	0x0005
        /*0012*/ 	.short	0x0020
        /*0014*/ 	.byte	0x00, 0xf5, 0x21, 0x00


	//----- nvinfo : EIATTR_KPARAM_INFO
	.align		4
.L_40:
        /*0018*/ 	.byte	0x04, 0x17
        /*001a*/ 	.short	(.L_42 - .L_41)
.L_41:
        /*001c*/ 	.word	0x00000000
        /*0020*/ 	.short	0x0004
        /*0022*/ 	.short	0x0018
        /*0024*/ 	.byte	0x00, 0xf5, 0x21, 0x00


	//----- nvinfo : EIATTR_KPARAM_INFO
	.align		4
.L_42:
        /*0028*/ 	.byte	0x04, 0x17
        /*002a*/ 	.short	(.L_44 - .L_43)
.L_43:
        /*002c*/ 	.word	0x00000000
        /*0030*/ 	.short	0x0003
        /*0032*/ 	.short	0x0010
        /*0034*/ 	.byte	0x00, 0xf5, 0x21, 0x00


	//----- nvinfo : EIATTR_KPARAM_INFO
	.align		4
.L_44:
        /*0038*/ 	.byte	0x04, 0x17
        /*003a*/ 	.short	(.L_46 - .L_45)
.L_45:
        /*003c*/ 	.word	0x00000000
        /*0040*/ 	.short	0x0002
        /*0042*/ 	.short	0x0008
        /*0044*/ 	.byte	0x00, 0xf0, 0x11, 0x00


	//----- nvinfo : EIATTR_KPARAM_INFO
	.align		4
.L_46:
        /*0048*/ 	.byte	0x04, 0x17
        /*004a*/ 	.short	(.L_48 - .L_47)
.L_47:
        /*004c*/ 	.word	0x00000000
        /*0050*/ 	.short	0x0001
        /*0052*/ 	.short	0x0004
        /*0054*/ 	.byte	0x00, 0xf0, 0x11, 0x00


	//----- nvinfo : EIATTR_KPARAM_INFO
	.align		4
.L_48:
        /*0058*/ 	.byte	0x04, 0x17
        /*005a*/ 	.short	(.L_50 - .L_49)
.L_49:
        /*005c*/ 	.word	0x00000000
        /*0060*/ 	.short	0x0000
        /*0062*/ 	.short	0x0000
        /*0064*/ 	.byte	0x00, 0xf0, 0x11, 0x00


	//----- nvinfo : EIATTR_SPARSE_MMA_MASK
	.align		4
.L_50:
        /*0068*/ 	.byte	0x03, 0x50
        /*006a*/ 	.short	0x0000


	//----- nvinfo : EIATTR_MAXREG_COUNT
	.align		4
        /*006c*/ 	.byte	0x03, 0x1b
        /*006e*/ 	.short	0x00ff


	//----- nvinfo : EIATTR_MERCURY_ISA_VERSION
	.align		4
        /*0070*/ 	.byte	0x03, 0x5f
        /*0072*/ 	.short	0x0101


	//----- nvinfo : EIATTR_VRC_CTA_INIT_COUNT
	.align		4
        /*0074*/ 	.byte	0x02, 0x4a
	.zero		1
	.zero		1


	//----- nvinfo : EIATTR_EXIT_INSTR_OFFSETS
	.align		4
        /*0078*/ 	.byte	0x04, 0x1c
        /*007a*/ 	.short	(.L_52 - .L_51)


	//   ....[0]....
.L_51:
        /*007c*/ 	.word	0x000001c0


	//   ....[1]....
        /*0080*/ 	.word	0x00000590


	//   ....[2]....
        /*0084*/ 	.word	0x00000ee0


	//   ....[3]....
        /*0088*/ 	.word	0x00001220


	//   ....[4]....
        /*008c*/ 	.word	0x00001820


	//   ....[5]....
        /*0090*/ 	.word	0x00002130


	//----- nvinfo : EIATTR_INDIRECT_BRANCH_TARGETS
	.align		4
.L_52:
        /*0094*/ 	.byte	0x04, 0x34
        /*0096*/ 	.short	(.L_54 - .L_53)


	//   ....[0]....
.L_53:
        /*0098*/ 	.word	.L_x_55@srel
        /*009c*/ 	.short	0x0
        /*009e*/ 	.short	0x0
        /*00a0*/ 	.word	0x3
        /*00a4*/ 	.word	.L_x_1@srel
        /*00a8*/ 	.word	.L_x_57@srel
        /*00ac*/ 	.word	.L_x_58@srel


	//   ....[1]....
        /*00b0*/ 	.word	.L_x_59@srel
        /*00b4*/ 	.short	0x0
        /*00b6*/ 	.short	0x0
        /*00b8*/ 	.word	0x3
        /*00bc*/ 	.word	.L_x_60@srel
        /*00c0*/ 	.word	.L_x_61@srel
        /*00c4*/ 	.word	.L_x_58@srel


	//----- nvinfo : EIATTR_CRS_STACK_SIZE
	.align		4
.L_54:
        /*00c8*/ 	.byte	0x04, 0x1e
        /*00ca*/ 	.short	(.L_56 - .L_55)
.L_55:
        /*00cc*/ 	.word	0x00000000


	//----- nvinfo : EIATTR_CBANK_PARAM_SIZE
	.align		4
.L_56:
        /*00d0*/ 	.byte	0x03, 0x19
        /*00d2*/ 	.short	0x0028


	//----- nvinfo : EIATTR_PARAM_CBANK
	.align		4
        /*00d4*/ 	.byte	0x04, 0x0a
        /*00d6*/ 	.short	(.L_58 - .L_57)
	.align		4
.L_57:
        /*00d8*/ 	.word	index@(.nv.constant0._Z26compute_sh_backward_kerneljjjPK6float3PKfPf)
        /*00dc*/ 	.short	0x0380
        /*00de*/ 	.short	0x0028


	//----- nvinfo : EIATTR_SW_WAR
	.align		4
.L_58:
        /*00e0*/ 	.byte	0x04, 0x36
        /*00e2*/ 	.short	(.L_60 - .L_59)
.L_59:
        /*00e4*/ 	.word	0x00000008
.L_60:


//--------------------- .nv.info._Z25compute_sh_forward_kerneljjjPK6float3PKfPf --------------------------
	.section	.nv.info._Z25compute_sh_forward_kerneljjjPK6float3PKfPf,"",@"SHT_CUDA_INFO"
	.sectionflags	@""
	.align	4


	//----- nvinfo : EIATTR_CUDA_API_VERSION
	.align		4
        /*0000*/ 	.byte	0x04, 0x37
        /*0002*/ 	.short	(.L_62 - .L_61)
.L_61:
        /*0004*/ 	.word	0x00000082


	//----- nvinfo : EIATTR_KPARAM_INFO
	.align		4
.L_62:
        /*0008*/ 	.byte	0x04, 0x17
        /*000a*/ 	.short	(.L_64 - .L_63)
.L_63:
        /*000c*/ 	.word	0x00000000
        /*0010*/ 	.short	0x0005
        /*0012*/ 	.short	0x0020
        /*0014*/ 	.byte	0x00, 0xf5, 0x21, 0x00


	//----- nvinfo : EIATTR_KPARAM_INFO
	.align		4
.L_64:
        /*0018*/ 	.byte	0x04, 0x17
        /*001a*/ 	.short	(.L_66 - .L_65)
.L_65:
        /*001c*/ 	.word	0x00000000
        /*0020*/ 	.short	0x0004
        /*0022*/ 	.short	0x0018
        /*0024*/ 	.byte	0x00, 0xf5, 0x21, 0x00


	//----- nvinfo : EIATTR_KPARAM_INFO
	.align		4
.L_66:
        /*0028*/ 	.byte	0x04, 0x17
        /*002a*/ 	.short	(.L_68 - .L_67)
.L_67:
        /*002c*/ 	.word	0x00000000
        /*0030*/ 	.short	0x0003
        /*0032*/ 	.short	0x0010
        /*0034*/ 	.byte	0x00, 0xf5, 0x21, 0x00


	//----- nvinfo : EIATTR_KPARAM_INFO
	.align		4
.L_68:
        /*0038*/ 	.byte	0x04, 0x17
        /*003a*/ 	.short	(.L_70 - .L_69)
.L_69:
        /*003c*/ 	.word	0x00000000
        /*0040*/ 	.short	0x0002
        /*0042*/ 	.short	0x0008
        /*0044*/ 	.byte	0x00, 0xf0, 0x11, 0x00


	//----- nvinfo : EIATTR_KPARAM_INFO
	.align		4
.L_70:
        /*0048*/ 	.byte	0x04, 0x17
        /*004a*/ 	.short	(.L_72 - .L_71)
.L_71:
        /*004c*/ 	.word	0x00000000
        /*0050*/ 	.short	0x0001
        /*0052*/ 	.short	0x0004
        /*0054*/ 	.byte	0x00, 0xf0, 0x11, 0x00


	//----- nvinfo : EIATTR_KPARAM_INFO
	.align		4
.L_72:
        /*0058*/ 	.byte	0x04, 0x17
        /*005a*/ 	.short	(.L_74 - .L_73)
.L_73:
        /*005c*/ 	.word	0x00000000
        /*0060*/ 	.short	0x0000
        /*0062*/ 	.short	0x0000
        /*0064*/ 	.byte	0x00, 0xf0, 0x11, 0x00


	//----- nvinfo : EIATTR_SPARSE_MMA_MASK
	.align		4
.L_74:
        /*0068*/ 	.byte	0x03, 0x50
        /*006a*/ 	.short	0x0000


	//----- nvinfo : EIATTR_MAXREG_COUNT
	.align		4
        /*006c*/ 	.byte	0x03, 0x1b
        /*006e*/ 	.short	0x00ff


	//----- nvinfo : EIATTR_MERCURY_ISA_VERSION
	.align		4
        /*0070*/ 	.byte	0x03, 0x5f
        /*0072*/ 	.short	0x0101


	//----- nvinfo : EIATTR_VRC_CTA_INIT_COUNT
	.align		4
        /*0074*/ 	.byte	0x02, 0x4a
	.zero		1
	.zero		1


	//----- nvinfo : EIATTR_EXIT_INSTR_OFFSETS
	.align		4
        /*0078*/ 	.byte	0x04, 0x1c
        /*007a*/ 	.short	(.L_76 - .L_75)


	//   ....[0]....
.L_75:
        /*007c*/ 	.word	0x000001c0


	//   ....[1]....
        /*0080*/ 	.word	0x00000590


	//   ....[2]....
        /*0084*/ 	.word	0x00000e50


	//   ....[3]....
        /*0088*/ 	.word	0x00001270


	//   ....[4]....
        /*008c*/ 	.word	0x00001df0


	//   ....[5]....
        /*0090*/ 	.word	0x00001f40


	//----- nvinfo : EIATTR_INDIRECT_BRANCH_TARGETS
	.align		4
.L_76:
        /*0094*/ 	.byte	0x04, 0x34
        /*0096*/ 	.short	(.L_78 - .L_77)


	//   ....[0]....
.L_77:
        /*0098*/ 	.word	.L_x_63@srel
        /*009c*/ 	.short	0x0
        /*009e*/ 	.short	0x0
        /*00a0*/ 	.word	0x3
        /*00a4*/ 	.word	.L_x_28@srel
        /*00a8*/ 	.word	.L_x_65@srel
        /*00ac*/ 	.word	.L_x_66@srel


	//   ....[1]....
        /*00b0*/ 	.word	.L_x_67@srel
        /*00b4*/ 	.short	0x0
        /*00b6*/ 	.short	0x0
        /*00b8*/ 	.word	0x3
        /*00bc*/ 	.word	.L_x_68@srel
        /*00c0*/ 	.word	.L_x_69@srel
        /*00c4*/ 	.word	.L_x_66@srel


	//----- nvinfo : EIATTR_CRS_STACK_SIZE
	.align		4
.L_78:
        /*00c8*/ 	.byte	0x04, 0x1e
        /*00ca*/ 	.short	(.L_80 - .L_79)
.L_79:
        /*00cc*/ 	.word	0x00000000


	//----- nvinfo : EIATTR_CBANK_PARAM_SIZE
	.align		4
.L_80:
        /*00d0*/ 	.byte	0x03, 0x19
        /*00d2*/ 	.short	0x0028


	//----- nvinfo : EIATTR_PARAM_CBANK
	.align		4
        /*00d4*/ 	.byte	0x04, 0x0a
        /*00d6*/ 	.short	(.L_82 - .L_81)
	.align		4
.L_81:
        /*00d8*/ 	.word	index@(.nv.constant0._Z25compute_sh_forward_kerneljjjPK6float3PKfPf)
        /*00dc*/ 	.short	0x0380
        /*00de*/ 	.short	0x0028


	//----- nvinfo : EIATTR_SW_WAR
	.align		4
.L_82:
        /*00e0*/ 	.byte	0x04, 0x36
        /*00e2*/ 	.short	(.L_84 - .L_83)
.L_83:
        /*00e4*/ 	.word	0x00000008
.L_84:


//--------------------- .nv.info._Z32project_gaussians_forward_kerneliPK6float3S1_fPK6float4PKfS6_S2_4dim3S7_fPfP6float2S8_PiPS_SB_ --------------------------
	.section	.nv.info._Z32project_gaussians_forward_kerneliPK6float3S1_fPK6float4PKfS6_S2_4dim3S7_fPfP6float2S8_PiPS_SB_,"",@"SHT_CUDA_INFO"
	.sectionflags	@""
	.align	4


	//----- nvinfo : EIATTR_CUDA_API_VERSION
	.align		4
        /*0000*/ 	.byte	0x04, 0x37
        /*0002*/ 	.short	(.L_86 - .L_85)
.L_85:
        /*0004*/ 	.word	0x00000082


	//----- nvinfo : EIATTR_KPARAM_INFO
	.align		4
.L_86:
        /*0008*/ 	.byte	0x04, 0x17
        /*000a*/ 	.short	(.L_88 - .L_87)
.L_87:
        /*000c*/ 	.word	0x00000000
        /*0010*/ 	.short	0x0010
        /*0012*/ 	.short	0x0098
        /*0014*/ 	.byte	0x00, 0xf5, 0x21, 0x00


	//----- nvinfo : EIATTR_KPARAM_INFO
	.align		4
.L_88:
        /*0018*/ 	.byte	0x04, 0x17
        /*001a*/ 	.short	(.L_90 - .L_89)
.L_89:
        /*001c*/ 	.word	0x00000000
        /*0020*/ 	.short	0x000f
        /*0022*/ 	.short	0x0090
        /*0024*/ 	.byte	0x00, 0xf5, 0x21, 0x00


	//----- nvinfo : EIATTR_KPARAM_INFO
	.align		4
.L_90:
        /*0028*/ 	.byte	0x04, 0x17
        /*002a*/ 	.short	(.L_92 - .L_91)
.L_91:
        /*002c*/ 	.word	0x00000000
        /*0030*/ 	.short	0x000e
        /*0032*/ 	.short	0x0088
        /*0034*/ 	.byte	0x00, 0xf5, 0x21, 0x00


	//----- nvinfo : EIATTR_KPARAM_INFO
	.align		4
.L_92:
        /*0038*/ 	.byte	0x04, 0x17
        /*003a*/ 	.short	(.L_94 - .L_93)
.L_93:
        /*003c*/ 	.word	0x00000000
        /*0040*/ 	.short	0x000d
        /*0042*/ 	.short	0x0080
        /*0044*/ 	.byte	0x00, 0xf5, 0x21, 0x00


	//----- nvinfo : EIATTR_KPARAM_INFO
	.align		4
.L_94:
        /*0048*/ 	.byte	0x04, 0x17
        /*004a*/ 	.short	(.L_96 - .L_95)
.L_95:
        /*004c*/ 	.word	0x00000000
        /*0050*/ 	.short	0x000c
        /*0052*/ 	.short	0x0078
        /*0054*/ 	.byte	0x00, 0xf5, 0x21, 0x00


	//----- nvinfo : EIATTR_KPARAM_INFO
	.align		4
.L_96:
        /*0058*/ 	.byte	0x04, 0x17
        /*005a*/ 	.short	(.L_98 - .L_97)
.L_97:
        /*005c*/ 	.word	0x00000000
        /*0060*/ 	.short	0x000b
        /*0062*/ 	.short	0x0070
        /*0064*/ 	.byte	0x00, 0xf5, 0x21, 0x00


	//----- nvinfo : EIATTR_KPARAM_INFO
	.align		4
.L_98:
        /*0068*/ 	.byte	0x04, 0x17
        /*006a*/ 	.short	(.L_100 - .L_99)
.L_99:
        /*006c*/ 	.word	0x00000000
        /*0070*/ 	.short	0x000a
        /*0072*/ 	.short	0x0068
        /*0074*/ 	.byte	0x00, 0xf0, 0x11, 0x00


	//----- nvinfo : EIATTR_KPARAM_INFO
	.align		4
.L_100:
        /*0078*/ 	.byte	0x04, 0x17
        /*007a*/ 	.short	(.L_102 - .L_101)
.L_101:
        /*007c*/ 	.word	0x00000000
        /*0080*/ 	.short	0x0009
        /*0082*/ 	.short	0x005c
        /*0084*/ 	.byte	0x00, 0xf0, 0x31, 0x00


	//----- nvinfo : EIATTR_KPARAM_INFO
	.align		4
.L_102:
        /*0088*/ 	.byte	0x04, 0x17
        /*008a*/ 	.short	(.L_104 - .L_103)
.L_103:
        /*008c*/ 	.word	0x00000000
        /*0090*/ 	.short	0x0008
        /*0092*/ 	.short	0x0050
        /*0094*/ 	.byte	0x00, 0xf0, 0x31, 0x00


	//----- nvinfo : EIATTR_KPARAM_INFO
	.align		4
.L_104:
        /*0098*/ 	.byte	0x04, 0x17
        /*009a*/ 	.short	(.L_106 - .L_105)
.L_105:
        /*009c*/ 	.word	0x00000000
        /*00a0*/ 	.short	0x0007
        /*00a2*/ 	.short	0x0040
        /*00a4*/ 	.byte	0x00, 0xf0, 0x41, 0x00


	//----- nvinfo : EIATTR_KPARAM_INFO
	.align		4
.L_106:
        /*00a8*/ 	.byte	0x04, 0x17
        /*00aa*/ 	.short	(.L_108 - .L_107)
.L_107:
        /*00ac*/ 	.word	0x00000000
        /*00b0*/ 	.short	0x0006
        /*00b2*/ 	.short	0x0030
        /*00b4*/ 	.byte	0x00, 0xf5, 0x21, 0x00


	//----- nvinfo : EIATTR_KPARAM_INFO
	.align		4
.L_108:
        /*00b8*/ 	.byte	0x04, 0x17
        /*00ba*/ 	.short	(.L_110 - .L_109)
.L_109:
        /*00bc*/ 	.word	0x00000000
        /*00c0*/ 	.short	0x0005
        /*00c2*/ 	.short	0x0028
        /*00c4*/ 	.byte	0x00, 0xf5, 0x21, 0x00


	//----- nvinfo : EIATTR_KPARAM_INFO
	.align		4
.L_110:
        /*00c8*/ 	.byte	0x04, 0x17
        /*00ca*/ 	.short	(.L_112 - .L_111)
.L_111:
        /*00cc*/ 	.word	0x00000000
        /*00d0*/ 	.short	0x0004
        /*00d2*/ 	.short	0x0020
        /*00d4*/ 	.byte	0x00, 0xf5, 0x21, 0x00


	//----- nvinfo : EIATTR_KPARAM_INFO
	.align		4
.L_112:
        /*00d8*/ 	.byte	0x04, 0x17
        /*00da*/ 	.short	(.L_114 - .L_113)
.L_113:
        /*00dc*/ 	.word	0x00000000
        /*00e0*/ 	.short	0x0003
        /*00e2*/ 	.short	0x0018
        /*00e4*/ 	.byte	0x00, 0xf0, 0x11, 0x00


	//----- nvinfo : EIATTR_KPARAM_INFO
	.align		4
.L_114:
        /*00e8*/ 	.byte	0x04, 0x17
        /*00ea*/ 	.short	(.L_116 - .L_115)
.L_115:
        /*00ec*/ 	.word	0x00000000
        /*00f0*/ 	.short	0x0002
        /*00f2*/ 	.short	0x0010
        /*00f4*/ 	.byte	0x00, 0xf5, 0x21, 0x00


	//----- nvinfo : EIATTR_KPARAM_INFO
	.align		4
.L_116:
        /*00f8*/ 	.byte	0x04, 0x17
        /*00fa*/ 	.short	(.L_118 - .L_117)
.L_117:
        /*00fc*/ 	.word	0x00000000
        /*0100*/ 	.short	0x0001
        /*0102*/ 	.short	0x0008
        /*0104*/ 	.byte	0x00, 0xf5, 0x21, 0x00


	//----- nvinfo : EIATTR_KPARAM_INFO
	.align		4
.L_118:
        /*0108*/ 	.byte	0x04, 0x17
        /*010a*/ 	.short	(.L_120 - .L_119)
.L_119:
        /*010c*/ 	.word	0x00000000
        /*0110*/ 	.short	0x0000
        /*0112*/ 	.short	0x0000
        /*0114*/ 	.byte	0x00, 0xf0, 0x11, 0x00


	//----- nvinfo : EIATTR_SPARSE_MMA_MASK
	.align		4
.L_120:
        /*0118*/ 	.byte	0x03, 0x50
        /*011a*/ 	.short	0x0000


	//----- nvinfo : EIATTR_MAXREG_COUNT
	.align		4
        /*011c*/ 	.byte	0x03, 0x1b
        /*011e*/ 	.short	0x00ff


	//----- nvinfo : EIATTR_MERCURY_ISA_VERSION
	.align		4
        /*0120*/ 	.byte	0x03, 0x5f
        /*0122*/ 	.short	0x0101


	//----- nvinfo : EIATTR_VRC_CTA_INIT_COUNT
	.align		4
        /*0124*/ 	.byte	0x02, 0x4a
	.zero		1
	.zero		1


	//----- nvinfo : EIATTR_EXIT_INSTR_OFFSETS
	.align		4
        /*0128*/ 	.byte	0x04, 0x1c
        /*012a*/ 	.short	(.L_122 - .L_121)


	//   ....[0]....
.L_121:
        /*012c*/ 	.word	0x00000050


	//----- nvinfo : EIATTR_CBANK_PARAM_SIZE
	.align		4
.L_122:
        /*0130*/ 	.byte	0x03, 0x19
        /*0132*/ 	.short	0x00a0


	//----- nvinfo : EIATTR_PARAM_CBANK
	.align		4
        /*0134*/ 	.byte	0x04, 0x0a
        /*0136*/ 	.short	(.L_124 - .L_123)
	.align		4
.L_123:
        /*0138*/ 	.word	index@(.nv.constant0._Z32project_gaussians_forward_kerneliPK6float3S1_fPK6float4PKfS6_S2_4dim3S7_fPfP6float2S8_PiPS_SB_)
        /*013c*/ 	.short	0x0380
        /*013e*/ 	.short	0x00a0


	//----- nvinfo : EIATTR_SW_WAR
	.align		4
.L_124:
        /*0140*/ 	.byte	0x04, 0x36
        /*0142*/ 	.short	(.L_126 - .L_125)
.L_125:
        /*0144*/ 	.word	0x00000008
.L_126:


//--------------------- .nv.info._Z5childv        --------------------------
	.section	.nv.info._Z5childv,"",@"SHT_CUDA_INFO"
	.sectionflags	@""
	.align	4


	//----- nvinfo : EIATTR_CUDA_API_VERSION
	.align		4
        /*0000*/ 	.byte	0x04, 0x37
        /*0002*/ 	.short	(.L_128 - .L_127)
.L_127:
        /*0004*/ 	.word	0x00000082


	//----- nvinfo : EIATTR_SPARSE_MMA_MASK
	.align		4
.L_128:
        /*0008*/ 	.byte	0x03, 0x50
        /*000a*/ 	.short	0x0000


	//----- nvinfo : EIATTR_MAXREG_COUNT
	.align		4
        /*000c*/ 	.byte	0x03, 0x1b
        /*000e*/ 	.short	0x00ff


	//----- nvinfo : EIATTR_MERCURY_ISA_VERSION
	.align		4
        /*0010*/ 	.byte	0x03, 0x5f
        /*0012*/ 	.short	0x0101


	//----- nvinfo : EIATTR_VRC_CTA_INIT_COUNT
	.align		4
        /*0014*/ 	.byte	0x02, 0x4a
	.zero		1
	.zero		1


	//----- nvinfo : EIATTR_EXIT_INSTR_OFFSETS
	.align		4
        /*0018*/ 	.byte	0x04, 0x1c
        /*001a*/ 	.short	(.L_130 - .L_129)


	//   ....[0]....
.L_129:
        /*001c*/ 	.word	0x00000010


	//----- nvinfo : EIATTR_SW_WAR
	.align		4
.L_130:
        /*0020*/ 	.byte	0x04, 0x36
        /*0022*/ 	.short	(.L_132 - .L_131)
.L_131:
        /*0024*/ 	.word	0x00000008
.L_132:


//--------------------- .nv.callgraph             --------------------------
	.section	.nv.callgraph,"",@"SHT_CUDA_CALLGRAPH"
	.align	4
	.sectionentsize	8
	.align		4
        /*0000*/ 	.word	0x00000000
	.align		4
        /*0004*/ 	.word	0xffffffff
	.align		4
        /*0008*/ 	.word	0x00000000
	.align		4
        /*000c*/ 	.word	0xfffffffe
	.align		4
        /*0010*/ 	.word	0x00000000
	.align		4
        /*0014*/ 	.word	0xfffffffd
	.align		4
        /*0018*/ 	.word	0x00000000
	.align		4
        /*001c*/ 	.word	0xfffffffc


//--------------------- .nv.constant3             --------------------------
	.section	.nv.constant3,"a",@progbits
	.align	4
.nv.constant3:
	.type		SH_C0,@object
	.size		SH_C0,(SH_C1 - SH_C0)
SH_C0:
        /*0000*/ 	.byte	0xbb, 0x6e, 0x90, 0x3e
	.type		SH_C1,@object
	.size		SH_C1,(SH_C2 - SH_C1)
SH_C1:
        /*0004*/ 	.byte	0x1c, 0x2a, 0xfa, 0x3e
	.type		SH_C2,@object
	.size		SH_C2,(SH_C3 - SH_C2)
SH_C2:
        /*0008*/ 	.byte	0xa1, 0xd8, 0x8b, 0x3f, 0xa1, 0xd8, 0x8b, 0xbf, 0x01, 0x7b, 0xa1, 0x3e, 0xa1, 0xd8, 0x8b, 0xbf
        /*0018*/ 	.byte	0xa1, 0xd8, 0x0b, 0x3f
	.type		SH_C3,@object
	.size		SH_C3,(SH_C4 - SH_C3)
SH_C3:
        /*001c*/ 	.byte	0x19, 0x0d, 0x17, 0xbf, 0xc7, 0xff, 0x38, 0x40, 0xe8, 0x01, 0xea, 0xbe, 0xf8, 0x10, 0xbf, 0x3e
        /*002c*/ 	.byte	0xe8, 0x01, 0xea, 0xbe, 0xc7, 0xff, 0xb8, 0x3f, 0x19, 0x0d, 0x17, 0xbf
	.type		SH_C4,@object
	.size		SH_C4,(.L_4 - SH_C4)
SH_C4:
        /*0038*/ 	.byte	0xc5, 0x36, 0x20, 0x40, 0xa5, 0x93, 0xe2, 0xbf, 0x81, 0x38, 0x72, 0x3f, 0xa2, 0x46, 0x2b, 0xbf
        /*0048*/ 	.byte	0x18, 0xa6, 0xd8, 0x3d, 0xa2, 0x46, 0x2b, 0xbf, 0x81, 0x38, 0xf2, 0x3e, 0xa5, 0x93, 0xe2, 0xbf
        /*0058*/ 	.byte	0xc5, 0x36, 0x20, 0x3f
.L_4:


//--------------------- .nv.constant2._Z26compute_sh_backward_kerneljjjPK6float3PKfPf --------------------------
	.section	.nv.constant2._Z26compute_sh_backward_kerneljjjPK6float3PKfPf,"a",@progbits
	.sectionflags	@""
	.align	4
.nv.constant2._Z26compute_sh_backward_kerneljjjPK6float3PKfPf:
        /*0000*/ 	.byte	0x60, 0x03, 0x00, 0x00, 0x90, 0x02, 0x00, 0x00, 0x30, 0x03, 0x00, 0x00, 0x50, 0x03, 0x00, 0x00
        /*0010*/ 	.byte	0x10, 0x03, 0x00, 0x00, 0x30, 0x03, 0x00, 0x00


//--------------------- .nv.constant2._Z25compute_sh_forward_kerneljjjPK6float3PKfPf --------------------------
	.section	.nv.constant2._Z25compute_sh_forward_kerneljjjPK6float3PKfPf,"a",@progbits
	.sectionflags	@""
	.align	4
.nv.constant2._Z25compute_sh_forward_kerneljjjPK6float3PKfPf:
        /*0000*/ 	.byte	0x60, 0x03, 0x00, 0x00, 0x90, 0x02, 0x00, 0x00, 0x30, 0x03, 0x00, 0x00, 0x50, 0x03, 0x00, 0x00
        /*0010*/ 	.byte	0x10, 0x03, 0x00, 0x00, 0x30, 0x03, 0x00, 0x00


//--------------------- .text._Z26compute_sh_backward_kerneljjjPK6float3PKfPf --------------------------
	.section	.text._Z26compute_sh_backward_kerneljjjPK6float3PKfPf,"ax",@progbits
	.align	128
        .global         _Z26compute_sh_backward_kerneljjjPK6float3PKfPf
        .type           _Z26compute_sh_backward_kerneljjjPK6float3PKfPf,@function
        .size           _Z26compute_sh_backward_kerneljjjPK6float3PKfPf,(.L_x_72 - _Z26compute_sh_backward_kerneljjjPK6float3PKfPf)
        .other          _Z26compute_sh_backward_kerneljjjPK6float3PKfPf,@"STO_CUDA_ENTRY STV_DEFAULT"
_Z26compute_sh_backward_kerneljjjPK6float3PKfPf:
.text._Z26compute_sh_backward_kerneljjjPK6float3PKfPf:
[----:B------:R-:W-:Y:S01]  /*0000*/  LDC R1, c[0x0][0x37c] ;  /* 0x0000df00ff017b82 */ /* 0x000fe20000000800 */
[----:B------:R-:W0:Y:S07]  /*0010*/  S2R R2, SR_TID.Y ;  /* 0x0000000000027919 */ /* 0x000e2e0000002200 */
[----:B------:R-:W1:Y:S01]  /*0020*/  S2UR UR6, SR_CTAID.Z ;  /* 0x00000000000679c3 */ /* 0x000e620000002700 */
[----:B------:R-:W2:Y:S01]  /*0030*/  LDCU UR7, c[0x0][0x370] ;  /* 0x00006e00ff0777ac */ /* 0x000ea20008000800 */
[----:B------:R-:W0:Y:S01]  /*0040*/  S2R R7, SR_TID.Z ;  /* 0x0000000000077919 */ /* 0x000e220000002300 */
[----:B------:R-:W1:Y:S01]  /*0050*/  LDCU UR8, c[0x0][0x374] ;  /* 0x00006e80ff0877ac */ /* 0x000e620008000800 */
[----:B------:R-:W3:Y:S04]  /*0060*/  S2R R3, SR_TID.X ;  /* 0x0000000000037919 */ /* 0x000ee80000002100 */
[----:B------:R-:W4:Y:S01]  /*0070*/  S2UR UR5, SR_CTAID.Y ;  /* 0x00000000000579c3 */ /* 0x000f220000002600 */
[----:B------:R-:W5:Y:S01]  /*0080*/  LDCU UR10, c[0x0][0x360] ;  /* 0x00006c00ff0a77ac */ /* 0x000f620008000800 */
[----:B------:R-:W5:Y:S06]  /*0090*/  LDCU UR9, c[0x0][0x364] ;  /* 0x00006c80ff0977ac */ /* 0x000f6c0008000800 */
[----:B------:R-:W2:Y:S01]  /*00a0*/  S2UR UR4, SR_CTAID.X ;  /* 0x00000000000479c3 */ /* 0x000ea20000002500 */
[----:B------:R-:W2:Y:S07]  /*00b0*/  LDCU UR11, c[0x0][0x380] ;  /* 0x00007000ff0b77ac */ /* 0x000eae0008000800 */
[----:B------:R-:W2:Y:S01]  /*00c0*/  LDC R5, c[0x0][0x368] ;  /* 0x0000da00ff057b82 */ /* 0x000ea20000000800 */
[----:B-1----:R-:W-:-:S02]  /*00d0*/  UIMAD UR8, UR6, UR8, URZ ;  /* 0x00000008060872a4 */ /* 0x002fc4000f8e02ff */
[----:B-----5:R-:W-:Y:S02]  /*00e0*/  UIMAD UR6, UR10, UR9, URZ ;  /* 0x000000090a0672a4 */ /* 0x020fe4000f8e02ff */
[----:B----4-:R-:W-:Y:S01]  /*00f0*/  UIADD3 UR8, UP0, UPT, UR8, UR5, URZ ;  /* 0x0000000508087290 */ /* 0x010fe2000ff1e0ff */
[----:B0-----:R-:W-:Y:S02]  /*0100*/  IMAD R2, R7, UR9, R2 ;  /* 0x0000000907027c24 */ /* 0x001fe4000f8e0202 */
[----:B------:R-:W-:Y:S02]  /*0110*/  UMOV UR5, URZ ;  /* 0x000000ff00057c82 */ /* 0x000fe40008000000 */
[----:B---3--:R-:W-:Y:S02]  /*0120*/  IMAD R2, R2, UR10, R3 ;  /* 0x0000000a02027c24 */ /* 0x008fe4000f8e0203 */
[----:B------:R-:W-:Y:S01]  /*0130*/  HFMA2 R3, -RZ, RZ, 0, 0 ;  /* 0x00000000ff037431 */ /* 0x000fe200000001ff */
[----:B--2---:R-:W-:Y:S01]  /*0140*/  UIMAD.WIDE.U32 UR4, UR7, UR8, UR4 ;  /* 0x00000008070472a5 */ /* 0x004fe2000f8e0004 */
[----:B------:R-:W-:Y:S01]  /*0150*/  IMAD R5, R5, UR6, RZ ;  /* 0x0000000605057c24 */ /* 0x000fe2000f8e02ff */
[----:B------:R-:W-:-:S04]  /*0160*/  UIADD3.X UR6, UPT, UPT, URZ, URZ, URZ, UP0, !UPT ;  /* 0x000000ffff067290 */ /* 0x000fc800087fe4ff */
[----:B------:R-:W-:Y:S01]  /*0170*/  IMAD.WIDE.U32 R2, R5, UR4, R2 ;  /* 0x0000000405027c25 */ /* 0x000fe2000f8e0002 */
[----:B------:R-:W-:Y:S02]  /*0180*/  UIMAD UR4, UR6, UR7, URZ ;  /* 0x00000007060472a4 */ /* 0x000fe4000f8e02ff */
[----:B------:R-:W-:Y:S02]  /*0190*/  ISETP.GE.U32.AND P0, PT, R2, UR11, PT ;  /* 0x0000000b02007c0c */ /* 0x000fe4000bf06070 */
[----:B------:R-:W-:-:S06]  /*01a0*/  UIADD3 UR4, UPT, UPT, UR5, UR4, URZ ;  /* 0x0000000405047290 */ /* 0x000fcc000fffe0ff */
[----:B------:R-:W-:-:S05]  /*01b0*/  IMAD R9, R5, UR4, RZ ;  /* 0x0000000405097c24 */ /* 0x000fca000f8e02ff */
[----:B------:R-:W-:Y:S05]  /*01c0*/  @P0 EXIT ;  /* 0x000000000000094d */ /* 0x000fea0003800000 */
[----:B------:R-:W0:Y:S01]  /*01d0*/  LDC R0, c[0x0][0x384] ;  /* 0x0000e100ff007b82 */ /* 0x000e220000000800 */
[----:B------:R-:W1:Y:S01]  /*01e0*/  LDCU.64 UR6, c[0x0][0x358] ;  /* 0x00006b00ff0677ac */ /* 0x000e620008000a00 */
[----:B------:R-:W-:Y:S01]  /*01f0*/  IADD3 R9, PT, PT, R3, R9, RZ ;  /* 0x0000000903097210 */ /* 0x000fe20007ffe0ff */
[----:B------:R-:W-:Y:S01]  /*0200*/  UMOV UR4, URZ ;  /* 0x000000ff00047c82 */ /* 0x000fe20008000000 */
[----:B0-----:R-:W-:-:S13]  /*0210*/  ISETP.GT.AND P0, PT, R0, 0x1, PT ;  /* 0x000000010000780c */ /* 0x001fda0003f04270 */
[----:B-1----:R-:W-:Y:S05]  /*0220*/  @P0 BRA `(.L_x_0) ;  /* 0x0000000000200947 */ /* 0x002fea0003800000 */
[----:B------:R-:W-:Y:S01]  /*0230*/  VIMNMX.U32 R0, PT, PT, R0, 0x2, PT ;  /* 0x0000000200007848 */ /* 0x000fe20003fe0000 */
[----:B------:R-:W-:-:S03]  /*0240*/  UMOV UR5, 0x3 ;  /* 0x0000000300057882 */ /* 0x000fc60000000000 */
[----:B------:R-:W-:-:S04]  /*0250*/  SHF.L.U32 R0, R0, 0x2, RZ ;  /* 0x0000000200007819 */ /* 0x000fc800000006ff */
[----:B------:R-:W0:Y:S02]  /*0260*/  LDC R4, c[0x2][R0] ;  /* 0x0080000000047b82 */ /* 0x000e240000000800 */
[----:B0-----:R-:W-:-:S04]  /*0270*/  SHF.R.S32.HI R5, RZ, 0x1f, R4 ;  /* 0x0000001fff057819 */ /* 0x001fc80000011404 */
.L_x_55:
[----:B------:R-:W-:Y:S05]  /*0280*/  BRX R4 -0x290                                                           (*"BRANCH_TARGETS .L_x_1,.L_x_57,.L_x_58"*) ;  /* 0xfffffffc045c7949 */ /* 0x000fea000383ffff */
.L_x_57:
[----:B------:R-:W-:Y:S01]  /*0290*/  UMOV UR5, 0xc ;  /* 0x0000000c00057882 */ /* 0x000fe20000000000 */
[----:B------:R-:W-:Y:S05]  /*02a0*/  BRA `(.L_x_1) ;  /* 0x00000000002c7947 */ /* 0x000fea0003800000 */
.L_x_0:
[----:B------:R-:W-:-:S04]  /*02b0*/  MOV R5, 0xfffffffe ;  /* 0xfffffffe00057802 */ /* 0x000fc80000000f00 */
[----:B------:R-:W-:-:S04]  /*02c0*/  VIADDMNMX.U32 R0, R0, R5, 0x2, PT ;  /* 0x0000000200007446 */ /* 0x000fc80003800005 */
[----:B------:R-:W-:-:S04]  /*02d0*/  SHF.L.U32 R0, R0, 0x2, RZ ;  /* 0x0000000200007819 */ /* 0x000fc800000006ff */
[----:B------:R-:W0:Y:S02]  /*02e0*/  LDC R4, c[0x2][R0+0xc] ;  /* 0x0080030000047b82 */ /* 0x000e240000000800 */
[----:B0-----:R-:W-:-:S04]  /*02f0*/  SHF.R.S32.HI R5, RZ, 0x1f, R4 ;  /* 0x0000001fff057819 */ /* 0x001fc80000011404 */
.L_x_59:
[----:B------:R-:W-:Y:S05]  /*0300*/  BRX R4 -0x310                                                           (*"BRANCH_TARGETS .L_x_60,.L_x_61,.L_x_58"*) ;  /* 0xfffffffc043c7949 */ /* 0x000fea000383ffff */
.L_x_61:
[----:B------:R-:W-:Y:S01]  /*0310*/  UMOV UR5, 0x30 ;  /* 0x0000003000057882 */ /* 0x000fe20000000000 */
[----:B------:R-:W-:Y:S05]  /*0320*/  BRA `(.L_x_1) ;  /* 0x00000000000c7947 */ /* 0x000fea0003800000 */
.L_x_58:
[----:B------:R-:W-:Y:S01]  /*0330*/  UMOV UR5, 0x4b ;  /* 0x0000004b00057882 */ /* 0x000fe20000000000 */
[----:B------:R-:W-:Y:S05]  /*0340*/  BRA `(.L_x_1) ;  /* 0x0000000000047947 */ /* 0x000fea0003800000 */
.L_x_60:
[----:B------:R-:W-:-:S05]  /*0350*/  UMOV UR5, 0x1b ;  /* 0x0000001b00057882 */ /* 0x000fca0000000000 */
.L_x_1:
[----:B------:R-:W0:Y:S01]  /*0360*/  LDCU.64 UR8, c[0x0][0x398] ;  /* 0x00007300ff0877ac */ /* 0x000e220008000a00 */
[----:B------:R-:W-:Y:S01]  /*0370*/  IMAD R3, R9, 0xc, RZ ;  /* 0x0000000c09037824 */ /* 0x000fe200078e02ff */
[----:B------:R-:W1:Y:S01]  /*0380*/  LDC.64 R12, c[0x0][0x390] ;  /* 0x0000e400ff0c7b82 */ /* 0x000e620000000a00 */
[----:B------:R-:W-:Y:S01]  /*0390*/  IMAD.WIDE.U32 R4, R2, 0xc, RZ ;  /* 0x0000000c02047825 */ /* 0x000fe200078e00ff */
[----:B------:R-:W2:Y:S04]  /*03a0*/  LDCU UR10, c[0x0][0x388] ;  /* 0x00007100ff0a77ac */ /* 0x000ea80008000800 */
[----:B------:R-:W-:Y:S02]  /*03b0*/  IADD3 R0, PT, PT, R5, R3, RZ ;  /* 0x0000000305007210 */ /* 0x000fe40007ffe0ff */
[----:B------:R-:W-:-:S02]  /*03c0*/  LOP3.LUT R4, R4, 0xfffffffc, RZ, 0xc0, !PT ;  /* 0xfffffffc04047812 */ /* 0x000fc400078ec0ff */
[----:B------:R-:W-:Y:S02]  /*03d0*/  LOP3.LUT R0, R0, 0x3, RZ, 0xc0, !PT ;  /* 0x0000000300007812 */ /* 0x000fe400078ec0ff */
[----:B0-----:R-:W-:-:S04]  /*03e0*/  IADD3 R6, P0, PT, R4, UR8, RZ ;  /* 0x0000000804067c10 */ /* 0x001fc8000ff1e0ff */
[----:B------:R-:W-:Y:S01]  /*03f0*/  IADD3.X R7, PT, PT, R0, UR9, RZ, P0, !PT ;  /* 0x0000000900077c10 */ /* 0x000fe200087fe4ff */
[----:B------:R-:W0:Y:S04]  /*0400*/  LDCU.64 UR8, c[0x0][0x3a0] ;  /* 0x00007400ff0877ac */ /* 0x000e280008000a00 */
[----:B------:R-:W3:Y:S04]  /*0410*/  LDG.E.CONSTANT R27, desc[UR6][R6.64] ;  /* 0x00000006061b7981 */ /* 0x000ee8000c1e9900 */
[----:B------:R-:W4:Y:S04]  /*0420*/  LDG.E.CONSTANT R8, desc[UR6][R6.64+0x4] ;  /* 0x0000040606087981 */ /* 0x000f28000c1e9900 */
[----:B------:R0:W5:Y:S01]  /*0430*/  LDG.E.CONSTANT R5, desc[UR6][R6.64+0x8] ;  /* 0x0000080606057981 */ /* 0x000162000c1e9900 */
[C---:B------:R-:W-:Y:S01]  /*0440*/  IMAD R0, R2.reuse, UR4, RZ ;  /* 0x0000000402007c24 */ /* 0x040fe2000f8e02ff */
[----:B------:R-:W-:Y:S01]  /*0450*/  UMOV UR4, URZ ;  /* 0x000000ff00047c82 */ /* 0x000fe20008000000 */
[----:B------:R-:W-:-:S04]  /*0460*/  IMAD.WIDE.U32 R10, R2, UR5, RZ ;  /* 0x00000005020a7c25 */ /* 0x000fc8000f8e00ff */
[----:B------:R-:W-:Y:S01]  /*0470*/  IMAD R3, R9, UR5, R0 ;  /* 0x0000000509037c24 */ /* 0x000fe2000f8e0200 */
[----:B------:R-:W-:Y:S01]  /*0480*/  SHF.L.U32 R0, R10, 0x2, RZ ;  /* 0x000000020a007819 */ /* 0x000fe200000006ff */
[----:B------:R-:W3:Y:S03]  /*0490*/  LDCU UR5, c[0x3][URZ] ;  /* 0x00c00000ff0577ac */ /* 0x000ee60008000800 */
[----:B------:R-:W-:Y:S02]  /*04a0*/  IADD3 R3, PT, PT, R11, R3, RZ ;  /* 0x000000030b037210 */ /* 0x000fe40007ffe0ff */
[----:B------:R-:W-:Y:S02]  /*04b0*/  LOP3.LUT R0, R0, 0xfffffffc, RZ, 0xc0, !PT ;  /* 0xfffffffc00007812 */ /* 0x000fe400078ec0ff */
[----:B------:R-:W-:Y:S01]  /*04c0*/  SHF.L.U64.HI R3, R10, 0x2, R3 ;  /* 0x000000020a037819 */ /* 0x000fe20000010203 */
[----:B-1----:R-:W-:Y:S01]  /*04d0*/  IMAD.WIDE.U32 R10, R2, 0xc, R12 ;  /* 0x0000000c020a7825 */ /* 0x002fe200078e000c */
[----:B0-----:R-:W-:-:S02]  /*04e0*/  IADD3 R6, P0, PT, R0, UR8, RZ ;  /* 0x0000000800067c10 */ /* 0x001fc4000ff1e0ff */
[----:B------:R-:W-:Y:S02]  /*04f0*/  LOP3.LUT R0, R3, 0x3, RZ, 0xc0, !PT ;  /* 0x0000000303007812 */ /* 0x000fe400078ec0ff */
[----:B------:R-:W-:Y:S02]  /*0500*/  IADD3 R11, PT, PT, R11, UR4, RZ ;  /* 0x000000040b0b7c10 */ /* 0x000fe4000fffe0ff */
[----:B------:R-:W-:Y:S02]  /*0510*/  IADD3.X R7, PT, PT, R0, UR9, RZ, P0, !PT ;  /* 0x0000000900077c10 */ /* 0x000fe400087fe4ff */
[----:B--2---:R-:W-:Y:S01]  /*0520*/  ISETP.NE.AND P0, PT, RZ, UR10, PT ;  /* 0x0000000aff007c0c */ /* 0x004fe2000bf05270 */
[----:B---3--:R-:W-:Y:S01]  /*0530*/  FMUL R3, R27, UR5 ;  /* 0x000000051b037c20 */ /* 0x008fe20008400000 */
[----:B----4-:R-:W-:-:S04]  /*0540*/  FMUL R9, R8, UR5 ;  /* 0x0000000508097c20 */ /* 0x010fc80008400000 */
[----:B------:R0:W-:Y:S01]  /*0550*/  STG.E desc[UR6][R6.64], R3 ;  /* 0x0000000306007986 */ /* 0x0001e2000c101906 */
[----:B-----5:R-:W-:-:S03]  /*0560*/  FMUL R13, R5, UR5 ;  /* 0x00000005050d7c20 */ /* 0x020fc60008400000 */
[----:B------:R0:W-:Y:S04]  /*0570*/  STG.E desc[UR6][R6.64+0x4], R9 ;  /* 0x0000040906007986 */ /* 0x0001e8000c101906 */
[----:B------:R0:W-:Y:S01]  /*0580*/  STG.E desc[UR6][R6.64+0x8], R13 ;  /* 0x0000080d06007986 */ /* 0x0001e2000c101906 */
[----:B------:R-:W-:Y:S05]  /*0590*/  @!P0 EXIT ;  /* 0x000000000000894d */ /* 0x000fea0003800000 */
[----:B------:R-:W2:Y:S04]  /*05a0*/  LDG.E.CONSTANT R0, desc[UR6][R10.64+0x4] ;  /* 0x000004060a007981 */ /* 0x000ea8000c1e9900 */
[----:B0-----:R-:W3:Y:S04]  /*05b0*/  LDG.E.CONSTANT R3, desc[UR6][R10.64] ;  /* 0x000000060a037981 */ /* 0x001ee8000c1e9900 */
[----:B------:R-:W4:Y:S01]  /*05c0*/  LDG.E.CONSTANT R2, desc[UR6][R10.64+0x8] ;  /* 0x000008060a027981 */ /* 0x000f22000c1e9900 */
[----:B------:R-:W-:Y:S01]  /*05d0*/  BSSY.RECONVERGENT B0, `(.L_x_2) ;  /* 0x0000010000007945 */ /* 0x000fe20003800200 */
[----:B--2---:R-:W-:-:S04]  /*05e0*/  FMUL R4, R0, R0 ;  /* 0x0000000000047220 */ /* 0x004fc80000400000 */
[----:B---3--:R-:W-:-:S04]  /*05f0*/  FFMA R9, R3, R3, R4 ;  /* 0x0000000303097223 */ /* 0x008fc80000000004 */
[----:B----4-:R-:W-:-:S04]  /*0600*/  FFMA R4, R2, R2, R9 ;  /* 0x0000000202047223 */ /* 0x010fc80000000009 */
[----:B------:R0:W1:Y:S01]  /*0610*/  MUFU.RSQ R9, R4 ;  /* 0x0000000400097308 */ /* 0x0000620000001400 */
[----:B------:R-:W-:-:S04]  /*0620*/  IADD3 R12, PT, PT, R4, -0xd000000, RZ ;  /* 0xf3000000040c7810 */ /* 0x000fc80007ffe0ff */
[----:B------:R-:W-:-:S13]  /*0630*/  ISETP.GT.U32.AND P0, PT, R12, 0x727fffff, PT ;  /* 0x727fffff0c00780c */ /* 0x000fda0003f04070 */
[----:B01----:R-:W-:Y:S05]  /*0640*/  @!P0 BRA `(.L_x_3) ;  /* 0x0000000000108947 */ /* 0x003fea0003800000 */
[----:B------:R-:W-:-:S07]  /*0650*/  MOV R14, 0x670 ;  /* 0x00000670000e7802 */ /* 0x000fce0000000f00 */
[----:B------:R-:W-:Y:S05]  /*0660*/  CALL.REL.NOINC `($__internal_0_$__cuda_sm20_sqrt_rn_f32_slowpath) ;  /* 0x0000001800b47944 */ /* 0x000fea0003c00000 */
[----:B------:R-:W-:Y:S01]  /*0670*/  MOV R4, R9 ;  /* 0x0000000900047202 */ /* 0x000fe20000000f00 */
[----:B------:R-:W-:Y:S06]  /*0680*/  BRA `(.L_x_4) ;  /* 0x0000000000107947 */ /* 0x000fec0003800000 */
.L_x_3:
[----:B------:R-:W-:Y:S01]  /*0690*/  FMUL.FTZ R11, R4, R9 ;  /* 0x00000009040b7220 */ /* 0x000fe20000410000 */
[----:B------:R-:W-:-:S03]  /*06a0*/  FMUL.FTZ R9, R9, 0.5 ;  /* 0x3f00000009097820 */ /* 0x000fc60000410000 */
[----:B------:R-:W-:-:S04]  /*06b0*/  FFMA R4, -R11, R11, R4 ;  /* 0x0000000b0b047223 */ /* 0x000fc80000000104 */
[----:B------:R-:W-:-:S07]  /*06c0*/  FFMA R4, R4, R9, R11 ;  /* 0x0000000904047223 */ /* 0x000fce000000000b */
.L_x_4:
[----:B------:R-:W-:Y:S05]  /*06d0*/  BSYNC.RECONVERGENT B0 ;  /* 0x0000000000007941 */ /* 0x000fea0003800200 */
.L_x_2:
[----:B------:R-:W0:Y:S01]  /*06e0*/  MUFU.RCP R9, R4 ;  /* 0x0000000400097308 */ /* 0x000e220000001000 */
[----:B------:R-:W-:Y:S07]  /*06f0*/  BSSY.RECONVERGENT B0, `(.L_x_5) ;  /* 0x000000b000007945 */ /* 0x000fee0003800200 */
[----:B------:R-:W1:Y:S01]  /*0700*/  FCHK P0, R3, R4 ;  /* 0x0000000403007302 */ /* 0x000e620000000000 */
[----:B0-----:R-:W-:-:S04]  /*0710*/  FFMA R10, R9, -R4, 1 ;  /* 0x3f800000090a7423 */ /* 0x001fc80000000804 */
[----:B------:R-:W-:-:S04]  /*0720*/  FFMA R10, R9, R10, R9 ;  /* 0x0000000a090a7223 */ /* 0x000fc80000000009 */
[----:B------:R-:W-:-:S04]  /*0730*/  FFMA R9, R3, R10, RZ ;  /* 0x0000000a03097223 */ /* 0x000fc800000000ff */
[----:B------:R-:W-:-:S04]  /*0740*/  FFMA R28, R9, -R4, R3 ;  /* 0x80000004091c7223 */ /* 0x000fc80000000003 */
[----:B------:R-:W-:Y:S01]  /*0750*/  FFMA R28, R10, R28, R9 ;  /* 0x0000001c0a1c7223 */ /* 0x000fe20000000009 */
[----:B-1----:R-:W-:Y:S06]  /*0760*/  @!P0 BRA `(.L_x_6) ;  /* 0x00000000000c8947 */ /* 0x002fec0003800000 */
[----:B------:R-:W-:-:S07]  /*0770*/  MOV R10, 0x790 ;  /* 0x00000790000a7802 */ /* 0x000fce0000000f00 */
[----:B------:R-:W-:Y:S05]  /*0780*/  CALL.REL.NOINC `($__internal_1_$__cuda_sm3x_div_rn_noftz_f32_slowpath) ;  /* 0x0000001800c47944 */ /* 0x000fea0003c00000 */
[----:B------:R-:W-:-:S07]  /*0790*/  MOV R28, R3 ;  /* 0x00000003001c7202 */ /* 0x000fce0000000f00 */
.L_x_6:
[----:B------:R-:W-:Y:S05]  /*07a0*/  BSYNC.RECONVERGENT B0 ;  /* 0x0000000000007941 */ /* 0x000fea0003800200 */
.L_x_5:
        /* <DEDUP_REMOVED lines=9> */
[----:B------:R-:W-:Y:S02]  /*0840*/  MOV R3, R0 ;  /* 0x0000000000037202 */ /* 0x000fe40000000f00 */
[----:B------:R-:W-:-:S07]  /*0850*/  MOV R10, 0x870 ;  /* 0x00000870000a7802 */ /* 0x000fce0000000f00 */
[----:B------:R-:W-:Y:S05]  /*0860*/  CALL.REL.NOINC `($__internal_1_$__cuda_sm3x_div_rn_noftz_f32_slowpath) ;  /* 0x00000018008c7944 */ /* 0x000fea0003c00000 */
[----:B------:R-:W-:-:S07]  /*0870*/  MOV R31, R3 ;  /* 0x00000003001f7202 */ /* 0x000fce0000000f00 */
.L_x_8:
[----:B------:R-:W-:Y:S05]  /*0880*/  BSYNC.RECONVERGENT B0 ;  /* 0x0000000000007941 */ /* 0x000fea0003800200 */
.L_x_7:
        /* <DEDUP_REMOVED lines=13> */
.L_x_10:
[----:B------:R-:W-:Y:S05]  /*0960*/  BSYNC.RECONVERGENT B0 ;  /* 0x0000000000007941 */ /* 0x000fea0003800200 */
.L_x_9:
[----:B------:R-:W0:Y:S01]  /*0970*/  LDCU.128 UR8, c[0x3][0x30] ;  /* 0x00c00600ff0877ac */ /* 0x000e220008000c00 */
[-C--:B------:R-:W-:Y:S01]  /*0980*/  FMUL R25, R30, R31.reuse ;  /* 0x0000001f1e197220 */ /* 0x080fe20000400000 */
[CC--:B------:R-:W-:Y:S01]  /*0990*/  FMUL R18, R31.reuse, R28.reuse ;  /* 0x0000001c1f127220 */ /* 0x0c0fe20000400000 */
[----:B------:R-:W-:Y:S01]  /*09a0*/  FMUL R20, R28, R28 ;  /* 0x0000001c1c147220 */ /* 0x000fe20000400000 */
[----:B------:R-:W1:Y:S01]  /*09b0*/  LDCU.128 UR16, c[0x3][0x20] ;  /* 0x00c00400ff1077ac */ /* 0x000e620008000c00 */
[C---:B------:R-:W-:Y:S01]  /*09c0*/  FMUL R3, R30.reuse, R30 ;  /* 0x0000001e1e037220 */ /* 0x040fe20000400000 */
[----:B------:R-:W-:Y:S02]  /*09d0*/  HFMA2 R4, -RZ, RZ, 2.4375, 0 ;  /* 0x40e00000ff047431 */ /* 0x000fe400000001ff */
[----:B------:R-:W-:Y:S01]  /*09e0*/  FMUL R29, R31, R31 ;  /* 0x0000001f1f1d7220 */ /* 0x000fe20000400000 */
[----:B------:R-:W2:Y:S01]  /*09f0*/  LDCU.128 UR20, c[0x3][0x40] ;  /* 0x00c00800ff1477ac */ /* 0x000ea20008000c00 */
[----:B------:R-:W-:Y:S01]  /*0a00*/  FFMA R0, R3, 4, -R20 ;  /* 0x4080000003007823 */ /* 0x000fe20000000814 */
[----:B------:R-:W-:Y:S01]  /*0a10*/  MOV R10, 0x420c0000 ;  /* 0x420c0000000a7802 */ /* 0x000fe20000000f00 */
[----:B------:R-:W-:Y:S01]  /*0a20*/  FMUL R23, R30, R28 ;  /* 0x0000001c1e177220 */ /* 0x000fe20000400000 */
[----:B------:R-:W3:Y:S01]  /*0a30*/  LDCU UR24, c[0x0][0x388] ;  /* 0x00007100ff1877ac */ /* 0x000ee20008000800 */
[C---:B------:R-:W-:Y:S01]  /*0a40*/  FADD R0, -R29.reuse, R0 ;  /* 0x000000001d007221 */ /* 0x040fe20000000100 */
[----:B------:R-:W-:Y:S01]  /*0a50*/  FFMA R12, R29, -3, R20 ;  /* 0xc04000001d0c7823 */ /* 0x000fe20000000014 */
[C---:B------:R-:W-:Y:S01]  /*0a60*/  FFMA R10, R3.reuse, R10, -30 ;  /* 0xc1f00000030a7423 */ /* 0x040fe2000000000a */
[----:B------:R-:W4:Y:S01]  /*0a70*/  LDCU.128 UR12, c[0x3][0x10] ;  /* 0x00c00200ff0c77ac */ /* 0x000f220008000c00 */
[-C--:B------:R-:W-:Y:S01]  /*0a80*/  FFMA R2, R3, R4.reuse, -3 ;  /* 0xc040000003027423 */ /* 0x080fe20000000004 */
[----:B0-----:R-:W-:Y:S01]  /*0a90*/  FMUL R13, R25, UR11 ;  /* 0x0000000b190d7c20 */ /* 0x001fe20008400000 */
[----:B------:R-:W-:Y:S01]  /*0aa0*/  FMUL R14, R18, UR10 ;  /* 0x0000000a120e7c20 */ /* 0x000fe20008400000 */
[----:B------:R-:W0:Y:S01]  /*0ab0*/  LDCU.64 UR10, c[0x3][0x50] ;  /* 0x00c00a00ff0a77ac */ /* 0x000e220008000a00 */
[----:B------:R-:W-:Y:S01]  /*0ac0*/  FMUL R15, R28, UR9 ;  /* 0x000000091c0f7c20 */ /* 0x000fe20008400000 */
[----:B------:R-:W-:Y:S01]  /*0ad0*/  FMUL R16, R30, UR8 ;  /* 0x000000081e107c20 */ /* 0x000fe20008400000 */
[----:B-1----:R-:W-:Y:S01]  /*0ae0*/  FMUL R19, R31, UR17 ;  /* 0x000000111f137c20 */ /* 0x002fe20008400000 */
[----:B------:R-:W1:Y:S01]  /*0af0*/  LDCU.64 UR8, c[0x3][0x8] ;  /* 0x00c00100ff0877ac */ /* 0x000e620008000a00 */
[----:B------:R-:W-:Y:S01]  /*0b00*/  FMUL R17, R28, UR19 ;  /* 0x000000131c117c20 */ /* 0x000fe20008400000 */
[----:B------:R-:W-:Y:S01]  /*0b10*/  FFMA R4, R3, R4, -1 ;  /* 0xbf80000003047423 */ /* 0x000fe20000000004 */
[----:B------:R-:W-:Y:S01]  /*0b20*/  FMUL R19, R19, R0 ;  /* 0x0000000013137220 */ /* 0x000fe20000400000 */
[----:B------:R-:W5:Y:S01]  /*0b30*/  LDCU UR4, c[0x3][0x4] ;  /* 0x00c00080ff0477ac */ /* 0x000f620008000800 */
[----:B------:R-:W-:Y:S01]  /*0b40*/  FMUL R17, R0, R17 ;  /* 0x0000001100117220 */ /* 0x000fe20000400000 */
[C---:B------:R-:W-:Y:S01]  /*0b50*/  FFMA R0, R20.reuse, 3, -R29 ;  /* 0x4040000014007823 */ /* 0x040fe2000000081d */
[C---:B------:R-:W-:Y:S01]  /*0b60*/  FFMA R10, R3.reuse, R10, 3 ;  /* 0x40400000030a7423 */ /* 0x040fe2000000000a */
[----:B------:R-:W5:Y:S01]  /*0b70*/  LDCU UR5, c[0x3][0x58] ;  /* 0x00c00b00ff0577ac */ /* 0x000f620008000800 */
[----:B------:R-:W-:Y:S01]  /*0b80*/  FADD R3, R3, R3 ;  /* 0x0000000303037221 */ /* 0x000fe20000000000 */
[----:B--2---:R-:W-:Y:S01]  /*0b90*/  FMUL R11, R25, UR21 ;  /* 0x00000015190b7c20 */ /* 0x004fe20008400000 */
[----:B------:R-:W-:Y:S01]  /*0ba0*/  FMUL R9, R23, UR23 ;  /* 0x0000001717097c20 */ /* 0x000fe20008400000 */
[----:B----4-:R-:W-:Y:S01]  /*0bb0*/  FMUL R21, R31, UR15 ;  /* 0x0000000f1f157c20 */ /* 0x010fe20008400000 */
[----:B---3--:R-:W-:Y:S01]  /*0bc0*/  UISETP.NE.AND UP0, UPT, UR24, 0x1, UPT ;  /* 0x000000011800788c */ /* 0x008fe2000bf05270 */
[----:B0-----:R-:W-:Y:S01]  /*0bd0*/  FMUL R33, R23, UR11 ;  /* 0x0000000b17217c20 */ /* 0x001fe20008400000 */
[----:B------:R-:W-:Y:S01]  /*0be0*/  FMUL R35, R29, R0 ;  /* 0x000000001d237220 */ /* 0x000fe20000400000 */
[----:B------:R-:W-:Y:S01]  /*0bf0*/  FADD R22, -R20, R3 ;  /* 0x0000000314167221 */ /* 0x000fe20000000100 */
[----:B------:R-:W-:Y:S01]  /*0c00*/  FMUL R11, R11, R2 ;  /* 0x000000020b0b7220 */ /* 0x000fe20000400000 */
[----:B------:R-:W-:Y:S01]  /*0c10*/  FMUL R9, R2, R9 ;  /* 0x0000000902097220 */ /* 0x000fe20000400000 */
[----:B------:R-:W-:Y:S01]  /*0c20*/  FMUL R21, R21, R0 ;  /* 0x0000000015157220 */ /* 0x000fe20000400000 */
[----:B------:R-:W-:Y:S01]  /*0c30*/  FMUL R13, R0, R13 ;  /* 0x0000000d000d7220 */ /* 0x000fe20000400000 */
[----:B------:R-:W-:Y:S01]  /*0c40*/  FMUL R2, R12, R33 ;  /* 0x000000210c027220 */ /* 0x000fe20000400000 */
[CC--:B------:R-:W-:Y:S01]  /*0c50*/  FFMA R0, R20.reuse, R12.reuse, -R35 ;  /* 0x0000000c14007223 */ /* 0x0c0fe20000000823 */
[----:B------:R-:W-:Y:S01]  /*0c60*/  FADD R33, R20, -R29 ;  /* 0x8000001d14217221 */ /* 0x000fe20000000000 */
[----:B------:R-:W-:Y:S01]  /*0c70*/  FMUL R35, R18, UR16 ;  /* 0x0000001012237c20 */ /* 0x000fe20008400000 */
[----:B------:R-:W-:Y:S01]  /*0c80*/  FMUL R15, R15, R12 ;  /* 0x0000000c0f0f7220 */ /* 0x000fe20000400000 */
[----:B------:R-:W-:Y:S01]  /*0c90*/  FADD R24, -R29, R22 ;  /* 0x000000161d187221 */ /* 0x000fe20000000100 */
[----:B------:R-:W-:Y:S01]  /*0ca0*/  FFMA R12, R20, -3, R3 ;  /* 0xc0400000140c7823 */ /* 0x000fe20000000003 */
[C---:B------:R-:W-:Y:S01]  /*0cb0*/  FMUL R3, R18.reuse, UR20 ;  /* 0x0000001412037c20 */ /* 0x040fe20008400000 */
[----:B-1----:R-:W-:Y:S01]  /*0cc0*/  FMUL R26, R18, UR8 ;  /* 0x00000008121a7c20 */ /* 0x002fe20008400000 */
[C---:B------:R-:W-:Y:S01]  /*0cd0*/  FMUL R22, R33.reuse, UR14 ;  /* 0x0000000e21167c20 */ /* 0x040fe20008400000 */
[C---:B------:R-:W-:Y:S01]  /*0ce0*/  FMUL R16, R33.reuse, R16 ;  /* 0x0000001021107220 */ /* 0x040fe20000400000 */
[----:B------:R-:W-:Y:S01]  /*0cf0*/  FMUL R14, R33, R14 ;  /* 0x0000000e210e7220 */ /* 0x000fe20000400000 */
[----:B------:R-:W-:Y:S01]  /*0d00*/  FMUL R20, R35, R30 ;  /* 0x0000001e23147220 */ /* 0x000fe20000400000 */
[----:B------:R-:W-:Y:S01]  /*0d10*/  FMUL R18, R30, UR18 ;  /* 0x000000121e127c20 */ /* 0x000fe20008400000 */
[----:B------:R-:W-:Y:S01]  /*0d20*/  FMUL R23, R23, UR13 ;  /* 0x0000000d17177c20 */ /* 0x000fe20008400000 */
[----:B------:R-:W-:Y:S01]  /*0d30*/  FMUL R24, R24, UR12 ;  /* 0x0000000c18187c20 */ /* 0x000fe20008400000 */
[----:B------:R-:W-:Y:S01]  /*0d40*/  FMUL R10, R10, UR22 ;  /* 0x000000160a0a7c20 */ /* 0x000fe20008400000 */
[----:B------:R-:W-:Y:S01]  /*0d50*/  FMUL R25, R25, UR9 ;  /* 0x0000000919197c20 */ /* 0x000fe20008400000 */
[----:B------:R-:W-:Y:S01]  /*0d60*/  FMUL R33, R33, UR10 ;  /* 0x0000000a21217c20 */ /* 0x000fe20008400000 */
[----:B-----5:R-:W-:Y:S01]  /*0d70*/  FMUL R32, R31, -UR4 ;  /* 0x800000041f207c20 */ /* 0x020fe20008400000 */
[----:B------:R-:W-:Y:S01]  /*0d80*/  FMUL R28, R28, -UR4 ;  /* 0x800000041c1c7c20 */ /* 0x000fe20008400000 */
[----:B------:R-:W-:Y:S01]  /*0d90*/  FMUL R30, R30, UR4 ;  /* 0x000000041e1e7c20 */ /* 0x000fe20008400000 */
[----:B------:R-:W-:Y:S01]  /*0da0*/  FMUL R0, R0, UR5 ;  /* 0x0000000500007c20 */ /* 0x000fe20008400000 */
[----:B------:R-:W-:Y:S06]  /*0db0*/  BRA.U UP0, `(.L_x_11) ;  /* 0x00000001004c7547 */ /* 0x000fec000b800000 */
[C---:B------:R-:W-:Y:S01]  /*0dc0*/  FMUL R3, R27.reuse, R32 ;  /* 0x000000201b037220 */ /* 0x040fe20000400000 */
[----:B------:R-:W-:Y:S01]  /*0dd0*/  FMUL R9, R27, R30 ;  /* 0x0000001e1b097220 */ /* 0x000fe20000400000 */
[C---:B------:R-:W-:Y:S01]  /*0de0*/  FMUL R17, R5.reuse, R32 ;  /* 0x0000002005117220 */ /* 0x040fe20000400000 */
[----:B------:R-:W-:Y:S01]  /*0df0*/  FMUL R19, R5, R30 ;  /* 0x0000001e05137220 */ /* 0x000fe20000400000 */
[----:B------:R-:W-:Y:S01]  /*0e00*/  FMUL R27, R27, R28 ;  /* 0x0000001c1b1b7220 */ /* 0x000fe20000400000 */
[C---:B------:R-:W-:Y:S01]  /*0e10*/  FMUL R11, R8.reuse, R32 ;  /* 0x00000020080b7220 */ /* 0x040fe20000400000 */
[C---:B------:R-:W-:Y:S01]  /*0e20*/  FMUL R13, R8.reuse, R30 ;  /* 0x0000001e080d7220 */ /* 0x040fe20000400000 */
[-C--:B------:R-:W-:Y:S01]  /*0e30*/  FMUL R15, R8, R28.reuse ;  /* 0x0000001c080f7220 */ /* 0x080fe20000400000 */
[----:B------:R-:W-:Y:S01]  /*0e40*/  FMUL R5, R5, R28 ;  /* 0x0000001c05057220 */ /* 0x000fe20000400000 */
[----:B------:R-:W-:Y:S04]  /*0e50*/  STG.E desc[UR6][R6.64+0xc], R3 ;  /* 0x00000c0306007986 */ /* 0x000fe8000c101906 */
[----:B------:R-:W-:Y:S04]  /*0e60*/  STG.E desc[UR6][R6.64+0x18], R9 ;  /* 0x0000180906007986 */ /* 0x000fe8000c101906 */
[----:B------:R-:W-:Y:S04]  /*0e70*/  STG.E desc[UR6][R6.64+0x24], R27 ;  /* 0x0000241b06007986 */ /* 0x000fe8000c101906 */
[----:B------:R-:W-:Y:S04]  /*0e80*/  STG.E desc[UR6][R6.64+0x10], R11 ;  /* 0x0000100b06007986 */ /* 0x000fe8000c101906 */
[----:B------:R-:W-:Y:S04]  /*0e90*/  STG.E desc[UR6][R6.64+0x1c], R13 ;  /* 0x00001c0d06007986 */ /* 0x000fe8000c101906 */
[----:B------:R-:W-:Y:S04]  /*0ea0*/  STG.E desc[UR6][R6.64+0x28], R15 ;  /* 0x0000280f06007986 */ /* 0x000fe8000c101906 */
[----:B------:R-:W-:Y:S04]  /*0eb0*/  STG.E desc[UR6][R6.64+0x14], R17 ;  /* 0x0000141106007986 */ /* 0x000fe8000c101906 */
[----:B------:R-:W-:Y:S04]  /*0ec0*/  STG.E desc[UR6][R6.64+0x20], R19 ;  /* 0x0000201306007986 */ /* 0x000fe8000c101906 */
[----:B------:R-:W-:Y:S01]  /*0ed0*/  STG.E desc[UR6][R6.64+0x2c], R5 ;  /* 0x00002c0506007986 */ /* 0x000fe2000c101906 */
[----:B------:R-:W-:Y:S05]  /*0ee0*/  EXIT ;  /* 0x000000000000794d */ /* 0x000fea0003800000 */
.L_x_11:
[----:B------:R-:W-:Y:S01]  /*0ef0*/  UISETP.GT.U32.AND UP0, UPT, UR24, 0x2, UPT ;  /* 0x000000021800788c */ /* 0x000fe2000bf04070 */
[----:B------:R-:W-:-:S08]  /*0f00*/  FFMA R29, R29, -3, R12 ;  /* 0xc04000001d1d7823 */ /* 0x000fd0000000000c */
[----:B------:R-:W-:Y:S05]  /*0f10*/  BRA.U UP0, `(.L_x_12) ;  /* 0x0000000100c47547 */ /* 0x000fea000b800000 */
[C---:B------:R-:W-:Y:S01]  /*0f20*/  FMUL R35, R27.reuse, R32 ;  /* 0x000000201b237220 */ /* 0x040fe20000400000 */
        /* <DEDUP_REMOVED lines=10> */
[----:B------:R-:W-:Y:S01]  /*0fd0*/  FMUL R11, R27, R24 ;  /* 0x000000181b0b7220 */ /* 0x000fe20000400000 */
[C---:B------:R-:W-:Y:S01]  /*0fe0*/  FMUL R32, R5.reuse, R32 ;  /* 0x0000002005207220 */ /* 0x040fe20000400000 */
[C---:B------:R-:W-:Y:S01]  /*0ff0*/  FMUL R30, R5.reuse, R30 ;  /* 0x0000001e051e7220 */ /* 0x040fe20000400000 */
[C---:B------:R-:W-:Y:S01]  /*1000*/  FMUL R28, R5.reuse, R28 ;  /* 0x0000001c051c7220 */ /* 0x040fe20000400000 */
[C---:B------:R-:W-:Y:S01]  /*1010*/  FMUL R31, R5.reuse, R26 ;  /* 0x0000001a051f7220 */ /* 0x040fe20000400000 */
[C---:B------:R-:W-:Y:S01]  /*1020*/  FMUL R25, R5.reuse, R25 ;  /* 0x0000001905197220 */ /* 0x040fe20000400000 */
        /* <DEDUP_REMOVED lines=32> */
.L_x_12:
[----:B------:R-:W-:Y:S01]  /*1230*/  UISETP.NE.AND UP0, UPT, UR24, 0x3, UPT ;  /* 0x000000031800788c */ /* 0x000fe2000bf05270 */
[----:B------:R-:W-:Y:S01]  /*1240*/  FMUL R12, R3, R4 ;  /* 0x00000004030c7220 */ /* 0x000fe20000400000 */
[----:B------:R-:W-:Y:S01]  /*1250*/  FMUL R4, R4, R33 ;  /* 0x0000002104047220 */ /* 0x000fe20000400000 */
[----:B------:R-:W-:-:S06]  /*1260*/  FMUL R18, R18, R29 ;  /* 0x0000001d12127220 */ /* 0x000fcc0000400000 */
[----:B------:R-:W-:Y:S05]  /*1270*/  BRA.U UP0, `(.L_x_13) ;  /* 0x00000005006c7547 */ /* 0x000fea000b800000 */
[C---:B------:R-:W-:Y:S01]  /*1280*/  FMUL R9, R27.reuse, R32 ;  /* 0x000000201b097220 */ /* 0x040fe20000400000 */
[C---:B------:R-:W-:Y:S01]  /*1290*/  FMUL R11, R27.reuse, R30 ;  /* 0x0000001e1b0b7220 */ /* 0x040fe20000400000 */
[C---:B------:R-:W-:Y:S01]  /*12a0*/  FMUL R13, R27.reuse, R28 ;  /* 0x0000001c1b0d7220 */ /* 0x040fe20000400000 */
[C---:B------:R-:W-:Y:S01]  /*12b0*/  FMUL R29, R27.reuse, R26 ;  /* 0x0000001a1b1d7220 */ /* 0x040fe20000400000 */
[C---:B------:R-:W-:Y:S01]  /*12c0*/  FMUL R3, R27.reuse, R21 ;  /* 0x000000151b037220 */ /* 0x040fe20000400000 */
[----:B------:R0:W-:Y:S01]  /*12d0*/  STG.E desc[UR6][R6.64+0xc], R9 ;  /* 0x00000c0906007986 */ /* 0x0001e2000c101906 */
        /* <DEDUP_REMOVED lines=12> */
[----:B0-----:R-:W-:Y:S01]  /*13a0*/  FMUL R9, R27, R20 ;  /* 0x000000141b097220 */ /* 0x001fe20000400000 */
[C---:B------:R-:W-:Y:S01]  /*13b0*/  FMUL R0, R8.reuse, R25 ;  /* 0x0000001908007220 */ /* 0x040fe20000400000 */
[----:B------:R-:W-:Y:S01]  /*13c0*/  FMUL R32, R5, R32 ;  /* 0x0000002005207220 */ /* 0x000fe20000400000 */
[----:B-1----:R-:W-:Y:S01]  /*13d0*/  FMUL R11, R27, R19 ;  /* 0x000000131b0b7220 */ /* 0x002fe20000400000 */
[----:B------:R0:W-:Y:S01]  /*13e0*/  STG.E desc[UR6][R6.64+0x6c], R3 ;  /* 0x00006c0306007986 */ /* 0x0001e2000c101906 */
[C---:B------:R-:W-:Y:S01]  /*13f0*/  FMUL R30, R5.reuse, R30 ;  /* 0x0000001e051e7220 */ /* 0x040fe20000400000 */
[----:B------:R-:W-:Y:S01]  /*1400*/  FMUL R28, R5, R28 ;  /* 0x0000001c051c7220 */ /* 0x000fe20000400000 */
[----:B--2---:R-:W-:Y:S01]  /*1410*/  FMUL R13, R27, R18 ;  /* 0x000000121b0d7220 */ /* 0x004fe20000400000 */
[----:B------:R1:W-:Y:S01]  /*1420*/  STG.E desc[UR6][R6.64+0x3c], R31 ;  /* 0x00003c1f06007986 */ /* 0x0003e2000c101906 */
[C---:B------:R-:W-:Y:S01]  /*1430*/  FMUL R26, R5.reuse, R26 ;  /* 0x0000001a051a7220 */ /* 0x040fe20000400000 */
[----:B------:R-:W-:Y:S01]  /*1440*/  FMUL R25, R5, R25 ;  /* 0x0000001905197220 */ /* 0x000fe20000400000 */
[C---:B---3--:R-:W-:Y:S01]  /*1450*/  FMUL R29, R27.reuse, R17 ;  /* 0x000000111b1d7220 */ /* 0x048fe20000400000 */
[----:B------:R2:W-:Y:S04]  /*1460*/  STG.E desc[UR6][R6.64+0x48], R33 ;  /* 0x0000482106007986 */ /* 0x0005e8000c101906 */
[----:B------:R3:W-:Y:S01]  /*1470*/  STG.E desc[UR6][R6.64+0x54], R35 ;  /* 0x0000542306007986 */ /* 0x0007e2000c101906 */
[----:B0-----:R-:W-:Y:S01]  /*1480*/  FMUL R3, R27, R15 ;  /* 0x0000000f1b037220 */ /* 0x001fe20000400000 */
[CC--:B------:R-:W-:Y:S01]  /*1490*/  FMUL R27, R8.reuse, R19.reuse ;  /* 0x00000013081b7220 */ /* 0x0c0fe20000400000 */
[C---:B------:R-:W-:Y:S01]  /*14a0*/  FMUL R19, R5.reuse, R19 ;  /* 0x0000001305137220 */ /* 0x040fe20000400000 */
[----:B------:R0:W-:Y:S01]  /*14b0*/  STG.E desc[UR6][R6.64+0x60], R37 ;  /* 0x0000602506007986 */ /* 0x0001e2000c101906 */
[-C--:B-1----:R-:W-:Y:S01]  /*14c0*/  FMUL R31, R8, R21.reuse ;  /* 0x00000015081f7220 */ /* 0x082fe20000400000 */
[----:B------:R-:W-:-:S02]  /*14d0*/  FMUL R21, R5, R21 ;  /* 0x0000001505157220 */ /* 0x000fc40000400000 */
[----:B------:R1:W-:Y:S01]  /*14e0*/  STG.E desc[UR6][R6.64+0x78], R9 ;  /* 0x0000780906007986 */ /* 0x0003e2000c101906 */
[CC--:B--2---:R-:W-:Y:S01]  /*14f0*/  FMUL R33, R8.reuse, R22.reuse ;  /* 0x0000001608217220 */ /* 0x0c4fe20000400000 */
[C---:B------:R-:W-:Y:S02]  /*1500*/  FMUL R22, R5.reuse, R22 ;  /* 0x0000001605167220 */ /* 0x040fe40000400000 */
[----:B------:R2:W-:Y:S01]  /*1510*/  STG.E desc[UR6][R6.64+0x84], R11 ;  /* 0x0000840b06007986 */ /* 0x0005e2000c101906 */
[CC--:B---3--:R-:W-:Y:S01]  /*1520*/  FMUL R35, R8.reuse, R23.reuse ;  /* 0x0000001708237220 */ /* 0x0c8fe20000400000 */
[C---:B------:R-:W-:Y:S02]  /*1530*/  FMUL R23, R5.reuse, R23 ;  /* 0x0000001705177220 */ /* 0x040fe40000400000 */
[----:B------:R3:W-:Y:S01]  /*1540*/  STG.E desc[UR6][R6.64+0x90], R13 ;  /* 0x0000900d06007986 */ /* 0x0007e2000c101906 */
[-C--:B0-----:R-:W-:Y:S01]  /*1550*/  FMUL R37, R8, R24.reuse ;  /* 0x0000001808257220 */ /* 0x081fe20000400000 */
[----:B------:R-:W-:-:S02]  /*1560*/  FMUL R24, R5, R24 ;  /* 0x0000001805187220 */ /* 0x000fc40000400000 */
[----:B------:R0:W-:Y:S01]  /*1570*/  STG.E desc[UR6][R6.64+0x9c], R29 ;  /* 0x00009c1d06007986 */ /* 0x0001e2000c101906 */
[CC--:B-1----:R-:W-:Y:S01]  /*1580*/  FMUL R9, R8.reuse, R16.reuse ;  /* 0x0000001008097220 */ /* 0x0c2fe20000400000 */
[C---:B------:R-:W-:Y:S01]  /*1590*/  FMUL R16, R5.reuse, R16 ;  /* 0x0000001005107220 */ /* 0x040fe20000400000 */
[CC--:B--2---:R-:W-:Y:S01]  /*15a0*/  FMUL R11, R8.reuse, R17.reuse ;  /* 0x00000011080b7220 */ /* 0x0c4fe20000400000 */
[C---:B------:R-:W-:Y:S01]  /*15b0*/  FMUL R17, R5.reuse, R17 ;  /* 0x0000001105117220 */ /* 0x040fe20000400000 */
[----:B------:R-:W-:Y:S01]  /*15c0*/  STG.E desc[UR6][R6.64+0xa8], R14 ;  /* 0x0000a80e06007986 */ /* 0x000fe2000c101906 */
[CC--:B---3--:R-:W-:Y:S01]  /*15d0*/  FMUL R13, R8.reuse, R18.reuse ;  /* 0x00000012080d7220 */ /* 0x0c8fe20000400000 */
[C---:B------:R-:W-:Y:S02]  /*15e0*/  FMUL R18, R5.reuse, R18 ;  /* 0x0000001205127220 */ /* 0x040fe40000400000 */
[----:B------:R-:W-:Y:S01]  /*15f0*/  STG.E desc[UR6][R6.64+0xb4], R3 ;  /* 0x0000b40306007986 */ /* 0x000fe2000c101906 */
[CC--:B0-----:R-:W-:Y:S01]  /*1600*/  FMUL R29, R8.reuse, R20.reuse ;  /* 0x00000014081d7220 */ /* 0x0c1fe20000400000 */
        /* <DEDUP_REMOVED lines=34> */
.L_x_13:
        /* <DEDUP_REMOVED lines=9> */
[----:B------:R1:W-:Y:S04]  /*18c0*/  STG.E desc[UR6][R6.64+0x18], R29 ;  /* 0x0000181d06007986 */ /* 0x0003e8000c101906 */
[----:B------:R2:W-:Y:S01]  /*18d0*/  STG.E desc[UR6][R6.64+0x24], R31 ;  /* 0x0000241f06007986 */ /* 0x0005e2000c101906 */
[----:B0-----:R-:W-:-:S03]  /*18e0*/  FMUL R3, R27, R21 ;  /* 0x000000151b037220 */ /* 0x001fc60000400000 */
[----:B------:R0:W-:Y:S01]  /*18f0*/  STG.E desc[UR6][R6.64+0x30], R33 ;  /* 0x0000302106007986 */ /* 0x0001e2000c101906 */
[----:B-1----:R-:W-:-:S03]  /*1900*/  FMUL R29, R27, R19 ;  /* 0x000000131b1d7220 */ /* 0x002fc60000400000 */
[----:B------:R1:W-:Y:S01]  /*1910*/  STG.E desc[UR6][R6.64+0x3c], R35 ;  /* 0x00003c2306007986 */ /* 0x0003e2000c101906 */
[----:B--2---:R-:W-:-:S03]  /*1920*/  FMUL R31, R27, R20 ;  /* 0x000000141b1f7220 */ /* 0x004fc60000400000 */
[----:B------:R2:W-:Y:S04]  /*1930*/  STG.E desc[UR6][R6.64+0x48], R37 ;  /* 0x0000482506007986 */ /* 0x0005e8000c101906 */
[----:B------:R3:W-:Y:S01]  /*1940*/  STG.E desc[UR6][R6.64+0x54], R34 ;  /* 0x0000542206007986 */ /* 0x0007e2000c101906 */
[----:B0-----:R-:W-:-:S03]  /*1950*/  FMUL R33, R27, R18 ;  /* 0x000000121b217220 */ /* 0x001fc60000400000 */
[----:B------:R0:W-:Y:S01]  /*1960*/  STG.E desc[UR6][R6.64+0x6c], R3 ;  /* 0x00006c0306007986 */ /* 0x0001e2000c101906 */
[C---:B-1----:R-:W-:Y:S01]  /*1970*/  FMUL R35, R27.reuse, R16 ;  /* 0x000000101b237220 */ /* 0x042fe20000400000 */
[C---:B--2---:R-:W-:Y:S02]  /*1980*/  FMUL R37, R27.reuse, R17 ;  /* 0x000000111b257220 */ /* 0x044fe40000400000 */
[----:B------:R1:W-:Y:S01]  /*1990*/  STG.E desc[UR6][R6.64+0x60], R36 ;  /* 0x0000602406007986 */ /* 0x0003e2000c101906 */
[----:B---3--:R-:W-:-:S03]  /*19a0*/  FMUL R34, R27, R15 ;  /* 0x0000000f1b227220 */ /* 0x008fc60000400000 */
[----:B------:R2:W-:Y:S01]  /*19b0*/  STG.E desc[UR6][R6.64+0x78], R31 ;  /* 0x0000781f06007986 */ /* 0x0005e2000c101906 */
[----:B0-----:R-:W-:-:S03]  /*19c0*/  FMUL R3, R27, R14 ;  /* 0x0000000e1b037220 */ /* 0x001fc60000400000 */
[----:B------:R0:W-:Y:S04]  /*19d0*/  STG.E desc[UR6][R6.64+0x84], R29 ;  /* 0x0000841d06007986 */ /* 0x0001e8000c101906 */
[----:B------:R3:W-:Y:S01]  /*19e0*/  STG.E desc[UR6][R6.64+0x90], R33 ;  /* 0x0000902106007986 */ /* 0x0007e2000c101906 */
[----:B-1----:R-:W-:-:S03]  /*19f0*/  FMUL R36, R27, R2 ;  /* 0x000000021b247220 */ /* 0x002fc60000400000 */
[----:B------:R1:W-:Y:S01]  /*1a00*/  STG.E desc[UR6][R6.64+0x9c], R37 ;  /* 0x00009c2506007986 */ /* 0x0003e2000c101906 */
[----:B--2---:R-:W-:-:S03]  /*1a10*/  FMUL R31, R27, R12 ;  /* 0x0000000c1b1f7220 */ /* 0x004fc60000400000 */
[----:B------:R2:W-:Y:S01]  /*1a20*/  STG.E desc[UR6][R6.64+0xa8], R35 ;  /* 0x0000a82306007986 */ /* 0x0005e2000c101906 */
[----:B0-----:R-:W-:-:S03]  /*1a30*/  FMUL R29, R27, R13 ;  /* 0x0000000d1b1d7220 */ /* 0x001fc60000400000 */
[----:B------:R0:W-:Y:S01]  /*1a40*/  STG.E desc[UR6][R6.64+0xb4], R34 ;  /* 0x0000b42206007986 */ /* 0x0001e2000c101906 */
[----:B---3--:R-:W-:-:S03]  /*1a50*/  FMUL R33, R27, R11 ;  /* 0x0000000b1b217220 */ /* 0x008fc60000400000 */
[----:B------:R3:W-:Y:S01]  /*1a60*/  STG.E desc[UR6][R6.64+0xc0], R3 ;  /* 0x0000c00306007986 */ /* 0x0007e2000c101906 */
[C---:B-1----:R-:W-:Y:S01]  /*1a70*/  FMUL R37, R27.reuse, R9 ;  /* 0x000000091b257220 */ /* 0x042fe20000400000 */
[C---:B--2---:R-:W-:Y:S02]  /*1a80*/  FMUL R35, R27.reuse, R10 ;  /* 0x0000000a1b237220 */ /* 0x044fe40000400000 */
[----:B------:R1:W-:Y:S01]  /*1a90*/  STG.E desc[UR6][R6.64+0xcc], R29 ;  /* 0x0000cc1d06007986 */ /* 0x0003e2000c101906 */
[C---:B0-----:R-:W-:Y:S01]  /*1aa0*/  FMUL R34, R27.reuse, R4 ;  /* 0x000000041b227220 */ /* 0x041fe20000400000 */
[----:B------:R-:W-:Y:S02]  /*1ab0*/  FMUL R27, R27, R0 ;  /* 0x000000001b1b7220 */ /* 0x000fe40000400000 */
[----:B------:R0:W-:Y:S01]  /*1ac0*/  STG.E desc[UR6][R6.64+0xd8], R31 ;  /* 0x0000d81f06007986 */ /* 0x0001e2000c101906 */
[-C--:B---3--:R-:W-:Y:S01]  /*1ad0*/  FMUL R3, R8, R32.reuse ;  /* 0x0000002008037220 */ /* 0x088fe20000400000 */
[----:B------:R-:W-:-:S02]  /*1ae0*/  FMUL R32, R5, R32 ;  /* 0x0000002005207220 */ /* 0x000fc40000400000 */
[----:B------:R2:W-:Y:S01]  /*1af0*/  STG.E desc[UR6][R6.64+0xe4], R33 ;  /* 0x0000e42106007986 */ /* 0x0005e2000c101906 */
[----:B-1----:R-:W-:-:S03]  /*1b00*/  FMUL R29, R8, R30 ;  /* 0x0000001e081d7220 */ /* 0x002fc60000400000 */
[----:B------:R1:W-:Y:S01]  /*1b10*/  STG.E desc[UR6][R6.64+0xf0], R35 ;  /* 0x0000f02306007986 */ /* 0x0003e2000c101906 */
[----:B------:R-:W-:-:S03]  /*1b20*/  FMUL R30, R5, R30 ;  /* 0x0000001e051e7220 */ /* 0x000fc60000400000 */
[----:B------:R3:W-:Y:S01]  /*1b30*/  STG.E desc[UR6][R6.64+0x120], R27 ;  /* 0x0001201b06007986 */ /* 0x0007e2000c101906 */
[CC--:B0-----:R-:W-:Y:S01]  /*1b40*/  FMUL R31, R8.reuse, R28.reuse ;  /* 0x0000001c081f7220 */ /* 0x0c1fe20000400000 */
[C---:B------:R-:W-:Y:S02]  /*1b50*/  FMUL R28, R5.reuse, R28 ;  /* 0x0000001c051c7220 */ /* 0x040fe40000400000 */
[----:B------:R0:W-:Y:S01]  /*1b60*/  STG.E desc[UR6][R6.64+0x10], R3 ;  /* 0x0000100306007986 */ /* 0x0001e2000c101906 */
[CC--:B--2---:R-:W-:Y:S01]  /*1b70*/  FMUL R33, R8.reuse, R26.reuse ;  /* 0x0000001a08217220 */ /* 0x0c4fe20000400000 */
[C---:B------:R-:W-:Y:S01]  /*1b80*/  FMUL R26, R5.reuse, R26 ;  /* 0x0000001a051a7220 */ /* 0x040fe20000400000 */
[CC--:B-1----:R-:W-:Y:S01]  /*1b90*/  FMUL R35, R8.reuse, R25.reuse ;  /* 0x0000001908237220 */ /* 0x0c2fe20000400000 */
[----:B------:R1:W-:Y:S01]  /*1ba0*/  STG.E desc[UR6][R6.64+0x108], R34 ;  /* 0x0001082206007986 */ /* 0x0003e2000c101906 */
[----:B------:R-:W-:Y:S01]  /*1bb0*/  FMUL R25, R5, R25 ;  /* 0x0000001905197220 */ /* 0x000fe20000400000 */
[----:B---3--:R-:W-:-:S02]  /*1bc0*/  FMUL R27, R8, R23 ;  /* 0x00000017081b7220 */ /* 0x008fc40000400000 */
[----:B------:R2:W-:Y:S01]  /*1bd0*/  STG.E desc[UR6][R6.64+0x1c], R29 ;  /* 0x00001c1d06007986 */ /* 0x0005e2000c101906 */
[C---:B------:R-:W-:Y:S01]  /*1be0*/  FMUL R23, R5.reuse, R23 ;  /* 0x0000001705177220 */ /* 0x040fe20000400000 */
[-C--:B0-----:R-:W-:Y:S02]  /*1bf0*/  FMUL R3, R8, R22.reuse ;  /* 0x0000001608037220 */ /* 0x081fe40000400000 */
[----:B------:R0:W-:Y:S01]  /*1c00*/  STG.E desc[UR6][R6.64+0x28], R31 ;  /* 0x0000281f06007986 */ /* 0x0001e2000c101906 */
[----:B------:R-:W-:-:S03]  /*1c10*/  FMUL R22, R5, R22 ;  /* 0x0000001605167220 */ /* 0x000fc60000400000 */
[----:B------:R3:W-:Y:S01]  /*1c20*/  STG.E desc[UR6][R6.64+0x34], R33 ;  /* 0x0000342106007986 */ /* 0x0007e2000c101906 */
[CC--:B-1----:R-:W-:Y:S01]  /*1c30*/  FMUL R34, R8.reuse, R21.reuse ;  /* 0x0000001508227220 */ /* 0x0c2fe20000400000 */
[C---:B------:R-:W-:Y:S02]  /*1c40*/  FMUL R21, R5.reuse, R21 ;  /* 0x0000001505157220 */ /* 0x040fe40000400000 */
[----:B------:R1:W-:Y:S01]  /*1c50*/  STG.E desc[UR6][R6.64+0x40], R35 ;  /* 0x0000402306007986 */ /* 0x0003e2000c101906 */
[CC--:B--2---:R-:W-:Y:S01]  /*1c60*/  FMUL R29, R8.reuse, R20.reuse ;  /* 0x00000014081d7220 */ /* 0x0c4fe20000400000 */
[C---:B------:R-:W-:Y:S02]  /*1c70*/  FMUL R20, R5.reuse, R20 ;  /* 0x0000001405147220 */ /* 0x040fe40000400000 */
[----:B------:R2:W-:Y:S01]  /*1c80*/  STG.E desc[UR6][R6.64+0x58], R27 ;  /* 0x0000581b06007986 */ /* 0x0005e2000c101906 */
[-C--:B0-----:R-:W-:Y:S01]  /*1c90*/  FMUL R31, R8, R19.reuse ;  /* 0x00000013081f7220 */ /* 0x081fe20000400000 */
[----:B------:R-:W-:-:S02]  /*1ca0*/  FMUL R19, R5, R19 ;  /* 0x0000001305137220 */ /* 0x000fc40000400000 */
[----:B------:R0:W-:Y:S01]  /*1cb0*/  STG.E desc[UR6][R6.64+0x64], R3 ;  /* 0x0000640306007986 */ /* 0x0001e2000c101906 */
[CC--:B---3--:R-:W-:Y:S01]  /*1cc0*/  FMUL R33, R8.reuse, R18.reuse ;  /* 0x0000001208217220 */ /* 0x0c8fe20000400000 */
[C---:B------:R-:W-:Y:S01]  /*1cd0*/  FMUL R18, R5.reuse, R18 ;  /* 0x0000001205127220 */ /* 0x040fe20000400000 */
[CC--:B-1----:R-:W-:Y:S01]  /*1ce0*/  FMUL R35, R8.reuse, R16.reuse ;  /* 0x0000001008237220 */ /* 0x0c2fe20000400000 */
[----:B------:R1:W-:Y:S01]  /*1cf0*/  STG.E desc[UR6][R6.64+0xfc], R37 ;  /* 0x0000fc2506007986 */ /* 0x0003e2000c101906 */
[C---:B------:R-:W-:Y:S01]  /*1d00*/  FMUL R16, R5.reuse, R16 ;  /* 0x0000001005107220 */ /* 0x040fe20000400000 */
[CC--:B--2---:R-:W-:Y:S02]  /*1d10*/  FMUL R27, R8.reuse, R17.reuse ;  /* 0x00000011081b7220 */ /* 0x0c4fe40000400000 */
[----:B------:R2:W-:Y:S01]  /*1d20*/  STG.E desc[UR6][R6.64+0x114], R36 ;  /* 0x0001142406007986 */ /* 0x0005e2000c101906 */
[----:B------:R-:W-:Y:S01]  /*1d30*/  FMUL R17, R5, R17 ;  /* 0x0000001105117220 */ /* 0x000fe20000400000 */
[----:B0-----:R-:W-:-:S02]  /*1d40*/  FMUL R3, R8, R15 ;  /* 0x0000000f08037220 */ /* 0x001fc40000400000 */
[----:B------:R0:W-:Y:S01]  /*1d50*/  STG.E desc[UR6][R6.64+0x70], R34 ;  /* 0x0000702206007986 */ /* 0x0001e2000c101906 */
[C---:B------:R-:W-:Y:S01]  /*1d60*/  FMUL R15, R5.reuse, R15 ;  /* 0x0000000f050f7220 */ /* 0x040fe20000400000 */
[CC--:B-1----:R-:W-:Y:S02]  /*1d70*/  FMUL R37, R8.reuse, R24.reuse ;  /* 0x0000001808257220 */ /* 0x0c2fe40000400000 */
[----:B------:R1:W-:Y:S01]  /*1d80*/  STG.E desc[UR6][R6.64+0x7c], R29 ;  /* 0x00007c1d06007986 */ /* 0x0003e2000c101906 */
[C---:B------:R-:W-:Y:S01]  /*1d90*/  FMUL R24, R5.reuse, R24 ;  /* 0x0000001805187220 */ /* 0x040fe20000400000 */
[CC--:B--2---:R-:W-:Y:S02]  /*1da0*/  FMUL R36, R8.reuse, R13.reuse ;  /* 0x0000000d08247220 */ /* 0x0c4fe40000400000 */
[----:B------:R2:W-:Y:S01]  /*1db0*/  STG.E desc[UR6][R6.64+0x88], R31 ;  /* 0x0000881f06007986 */ /* 0x0005e2000c101906 */
[----:B------:R-:W-:Y:S01]  /*1dc0*/  FMUL R13, R5, R13 ;  /* 0x0000000d050d7220 */ /* 0x000fe20000400000 */
[----:B0-----:R-:W-:-:S02]  /*1dd0*/  FMUL R34, R8, R14 ;  /* 0x0000000e08227220 */ /* 0x001fc40000400000 */
        /* <DEDUP_REMOVED lines=9> */
[CC--:B0-----:R-:W-:Y:S01]  /*1e70*/  FMUL R33, R8.reuse, R10.reuse ;  /* 0x0000000a08217220 */ /* 0x0c1fe20000400000 */
[C---:B------:R-:W-:Y:S01]  /*1e80*/  FMUL R10, R5.reuse, R10 ;  /* 0x0000000a050a7220 */ /* 0x040fe20000400000 */
[CC--:B---3--:R-:W-:Y:S01]  /*1e90*/  FMUL R27, R8.reuse, R2.reuse ;  /* 0x00000002081b7220 */ /* 0x0c8fe20000400000 */
[----:B------:R0:W-:Y:S01]  /*1ea0*/  STG.E desc[UR6][R6.64+0x4c], R37 ;  /* 0x00004c2506007986 */ /* 0x0001e2000c101906 */
[C---:B------:R-:W-:Y:S01]  /*1eb0*/  FMUL R2, R5.reuse, R2 ;  /* 0x0000000205027220 */ /* 0x040fe20000400000 */
[CC--:B-1----:R-:W-:Y:S01]  /*1ec0*/  FMUL R35, R8.reuse, R11.reuse ;  /* 0x0000000b08237220 */ /* 0x0c2fe20000400000 */
[C---:B------:R-:W-:Y:S01]  /*1ed0*/  FMUL R11, R5.reuse, R11 ;  /* 0x0000000b050b7220 */ /* 0x040fe20000400000 */
[----:B------:R-:W-:Y:S01]  /*1ee0*/  STG.E desc[UR6][R6.64+0xc4], R34 ;  /* 0x0000c42206007986 */ /* 0x000fe2000c101906 */
[CC--:B--2---:R-:W-:Y:S01]  /*1ef0*/  FMUL R3, R8.reuse, R12.reuse ;  /* 0x0000000c08037220 */ /* 0x0c4fe20000400000 */
[C---:B------:R-:W-:Y:S01]  /*1f00*/  FMUL R12, R5.reuse, R12 ;  /* 0x0000000c050c7220 */ /* 0x040fe20000400000 */
[-C--:B------:R-:W-:Y:S01]  /*1f10*/  FMUL R5, R5, R0.reuse ;  /* 0x0000000005057220 */ /* 0x080fe20000400000 */
[----:B------:R-:W-:Y:S01]  /*1f20*/  STG.E desc[UR6][R6.64+0xd0], R36 ;  /* 0x0000d02406007986 */ /* 0x000fe2000c101906 */
[----:B0-----:R-:W-:-:S03]  /*1f30*/  FMUL R37, R8, R0 ;  /* 0x0000000008257220 */ /* 0x001fc60000400000 */
        /* <DEDUP_REMOVED lines=32> */
        .weak           $__internal_0_$__cuda_sm20_sqrt_rn_f32_slowpath
        .type           $__internal_0_$__cuda_sm20_sqrt_rn_f32_slowpath,@function
        .size           $__internal_0_$__cuda_sm20_sqrt_rn_f32_slowpath,($__internal_1_$__cuda_sm3x_div_rn_noftz_f32_slowpath - $__internal_0_$__cuda_sm20_sqrt_rn_f32_slowpath)
$__internal_0_$__cuda_sm20_sqrt_rn_f32_slowpath:
[----:B------:R-:W-:-:S13]  /*2140*/  LOP3.LUT P0, RZ, R4, 0x7fffffff, RZ, 0xc0, !PT ;  /* 0x7fffffff04ff7812 */ /* 0x000fda000780c0ff */
[----:B------:R-:W-:Y:S01]  /*2150*/  @!P0 MOV R9, R4 ;  /* 0x0000000400098202 */ /* 0x000fe20000000f00 */
[----:B------:R-:W-:Y:S06]  /*2160*/  @!P0 BRA `(.L_x_14) ;  /* 0x0000000000408947 */ /* 0x000fec0003800000 */
[----:B------:R-:W-:-:S13]  /*2170*/  FSETP.GEU.FTZ.AND P0, PT, R4, RZ, PT ;  /* 0x000000ff0400720b */ /* 0x000fda0003f1e000 */
[----:B------:R-:W-:Y:S01]  /*2180*/  @!P0 MOV R9, 0x7fffffff ;  /* 0x7fffffff00098802 */ /* 0x000fe20000000f00 */
[----:B------:R-:W-:Y:S06]  /*2190*/  @!P0 BRA `(.L_x_14) ;  /* 0x0000000000348947 */ /* 0x000fec0003800000 */
[----:B------:R-:W-:-:S13]  /*21a0*/  FSETP.GTU.FTZ.AND P0, PT, |R4|, +INF , PT ;  /* 0x7f8000000400780b */ /* 0x000fda0003f1c200 */
[----:B------:R-:W-:Y:S01]  /*21b0*/  @P0 FADD.FTZ R9, R4, 1 ;  /* 0x3f80000004090421 */ /* 0x000fe20000010000 */
[----:B------:R-:W-:Y:S06]  /*21c0*/  @P0 BRA `(.L_x_14) ;  /* 0x0000000000280947 */ /* 0x000fec0003800000 */
[----:B------:R-:W-:-:S13]  /*21d0*/  FSETP.NEU.FTZ.AND P0, PT, |R4|, +INF , PT ;  /* 0x7f8000000400780b */ /* 0x000fda0003f1d200 */
[----:B------:R-:W-:-:S04]  /*21e0*/  @P0 FFMA R10, R4, 1.84467440737095516160e+19, RZ ;  /* 0x5f800000040a0823 */ /* 0x000fc800000000ff */
[----:B------:R-:W0:Y:S02]  /*21f0*/  @P0 MUFU.RSQ R9, R10 ;  /* 0x0000000a00090308 */ /* 0x000e240000001400 */
[----:B0-----:R-:W-:Y:S01]  /*2200*/  @P0 FMUL.FTZ R11, R10, R9 ;  /* 0x000000090a0b0220 */ /* 0x001fe20000410000 */
[----:B------:R-:W-:Y:S01]  /*2210*/  @P0 FMUL.FTZ R13, R9, 0.5 ;  /* 0x3f000000090d0820 */ /* 0x000fe20000410000 */
[----:B------:R-:W-:Y:S02]  /*2220*/  @!P0 MOV R9, R4 ;  /* 0x0000000400098202 */ /* 0x000fe40000000f00 */
[----:B------:R-:W-:-:S04]  /*2230*/  @P0 FADD.FTZ R12, -R11, -RZ ;  /* 0x800000ff0b0c0221 */ /* 0x000fc80000010100 */
[----:B------:R-:W-:-:S04]  /*2240*/  @P0 FFMA R12, R11, R12, R10 ;  /* 0x0000000c0b0c0223 */ /* 0x000fc8000000000a */
[----:B------:R-:W-:-:S04]  /*2250*/  @P0 FFMA R12, R12, R13, R11 ;  /* 0x0000000d0c0c0223 */ /* 0x000fc8000000000b */
[----:B------:R-:W-:-:S07]  /*2260*/  @P0 FMUL.FTZ R9, R12, 2.3283064365386962891e-10 ;  /* 0x2f8000000c090820 */ /* 0x000fce0000410000 */
.L_x_14:
[----:B------:R-:W-:Y:S01]  /*2270*/  HFMA2 R11, -RZ, RZ, 0, 0 ;  /* 0x00000000ff0b7431 */ /* 0x000fe200000001ff */
[----:B------:R-:W-:-:S04]  /*2280*/  MOV R10, R14 ;  /* 0x0000000e000a7202 */ /* 0x000fc80000000f00 */
[----:B------:R-:W-:Y:S05]  /*2290*/  RET.REL.NODEC R10 `(_Z26compute_sh_backward_kerneljjjPK6float3PKfPf) ;  /* 0xffffffdc0a587950 */ /* 0x000fea0003c3ffff */
        .weak           $__internal_1_$__cuda_sm3x_div_rn_noftz_f32_slowpath
        .type           $__internal_1_$__cuda_sm3x_div_rn_noftz_f32_slowpath,@function
        .size           $__internal_1_$__cuda_sm3x_div_rn_noftz_f32_slowpath,(.L_x_72 - $__internal_1_$__cuda_sm3x_div_rn_noftz_f32_slowpath)
$__internal_1_$__cuda_sm3x_div_rn_noftz_f32_slowpath:
[----:B------:R-:W-:Y:S01]  /*22a0*/  SHF.R.U32.HI R11, RZ, 0x17, R4 ;  /* 0x00000017ff0b7819 */ /* 0x000fe20000011604 */
[----:B------:R-:W-:Y:S01]  /*22b0*/  BSSY.RECONVERGENT B1, `(.L_x_15) ;  /* 0x0000063000017945 */ /* 0x000fe20003800200 */
[----:B------:R-:W-:Y:S02]  /*22c0*/  SHF.R.U32.HI R9, RZ, 0x17, R3 ;  /* 0x00000017ff097819 */ /* 0x000fe40000011603 */
[----:B------:R-:W-:Y:S02]  /*22d0*/  LOP3.LUT R17, R11, 0xff, RZ, 0xc0, !PT ;  /* 0x000000ff0b117812 */ /* 0x000fe400078ec0ff */
[----:B------:R-:W-:Y:S02]  /*22e0*/  LOP3.LUT R15, R9, 0xff, RZ, 0xc0, !PT ;  /* 0x000000ff090f7812 */ /* 0x000fe400078ec0ff */
[----:B------:R-:W-:Y:S02]  /*22f0*/  IADD3 R13, PT, PT, R17, -0x1, RZ ;  /* 0xffffffff110d7810 */ /* 0x000fe40007ffe0ff */
[----:B------:R-:W-:-:S02]  /*2300*/  IADD3 R11, PT, PT, R15, -0x1, RZ ;  /* 0xffffffff0f0b7810 */ /* 0x000fc40007ffe0ff */
[----:B------:R-:W-:Y:S02]  /*2310*/  ISETP.GT.U32.AND P0, PT, R13, 0xfd, PT ;  /* 0x000000fd0d00780c */ /* 0x000fe40003f04070 */
[----:B------:R-:W-:Y:S02]  /*2320*/  MOV R12, R4 ;  /* 0x00000004000c7202 */ /* 0x000fe40000000f00 */
[----:B------:R-:W-:-:S13]  /*2330*/  ISETP.GT.U32.OR P0, PT, R11, 0xfd, P0 ;  /* 0x000000fd0b00780c */ /* 0x000fda0000704470 */
[----:B------:R-:W-:Y:S01]  /*2340*/  @!P0 MOV R9, RZ ;  /* 0x000000ff00098202 */ /* 0x000fe20000000f00 */
[----:B------:R-:W-:Y:S06]  /*2350*/  @!P0 BRA `(.L_x_16) ;  /* 0x00000000005c8947 */ /* 0x000fec0003800000 */
[----:B------:R-:W-:Y:S02]  /*2360*/  FSETP.GTU.FTZ.AND P0, PT, |R3|, +INF , PT ;  /* 0x7f8000000300780b */ /* 0x000fe40003f1c200 */
[----:B------:R-:W-:-:S04]  /*2370*/  FSETP.GTU.FTZ.AND P1, PT, |R4|, +INF , PT ;  /* 0x7f8000000400780b */ /* 0x000fc80003f3c200 */
[----:B------:R-:W-:-:S13]  /*2380*/  PLOP3.LUT P0, PT, P0, P1, PT, 0xf8, 0x8f ;  /* 0x00000000008f781c */ /* 0x000fda0000703f70 */
[----:B------:R-:W-:Y:S05]  /*2390*/  @P0 BRA `(.L_x_17) ;  /* 0x00000004004c0947 */ /* 0x000fea0003800000 */
[----:B------:R-:W-:-:S13]  /*23a0*/  LOP3.LUT P0, RZ, R12, 0x7fffffff, R3, 0xc8, !PT ;  /* 0x7fffffff0cff7812 */ /* 0x000fda000780c803 */
[----:B------:R-:W-:Y:S05]  /*23b0*/  @!P0 BRA `(.L_x_18) ;  /* 0x00000004003c8947 */ /* 0x000fea0003800000 */
[C---:B------:R-:W-:Y:S02]  /*23c0*/  FSETP.NEU.FTZ.AND P2, PT, |R3|.reuse, +INF , PT ;  /* 0x7f8000000300780b */ /* 0x040fe40003f5d200 */
[----:B------:R-:W-:Y:S02]  /*23d0*/  FSETP.NEU.FTZ.AND P1, PT, |R4|, +INF , PT ;  /* 0x7f8000000400780b */ /* 0x000fe40003f3d200 */
[----:B------:R-:W-:-:S11]  /*23e0*/  FSETP.NEU.FTZ.AND P0, PT, |R3|, +INF , PT ;  /* 0x7f8000000300780b */ /* 0x000fd60003f1d200 */
[----:B------:R-:W-:Y:S05]  /*23f0*/  @!P1 BRA !P2, `(.L_x_18) ;  /* 0x00000004002c9947 */ /* 0x000fea0005000000 */
[----:B------:R-:W-:-:S04]  /*2400*/  LOP3.LUT P2, RZ, R3, 0x7fffffff, RZ, 0xc0, !PT ;  /* 0x7fffffff03ff7812 */ /* 0x000fc8000784c0ff */
[----:B------:R-:W-:-:S13]  /*2410*/  PLOP3.LUT P1, PT, P1, P2, PT, 0x2f, 0xf2 ;  /* 0x0000000000f2781c */ /* 0x000fda0000f24577 */
[----:B------:R-:W-:Y:S05]  /*2420*/  @P1 BRA `(.L_x_19) ;  /* 0x0000000400181947 */ /* 0x000fea0003800000 */
[----:B------:R-:W-:-:S04]  /*2430*/  LOP3.LUT P1, RZ, R12, 0x7fffffff, RZ, 0xc0, !PT ;  /* 0x7fffffff0cff7812 */ /* 0x000fc8000782c0ff */
[----:B------:R-:W-:-:S13]  /*2440*/  PLOP3.LUT P0, PT, P0, P1, PT, 0x2f, 0xf2 ;  /* 0x0000000000f2781c */ /* 0x000fda0000702577 */
[----:B------:R-:W-:Y:S05]  /*2450*/  @P0 BRA `(.L_x_20) ;  /* 0x0000000400000947 */ /* 0x000fea0003800000 */
[----:B------:R-:W-:Y:S02]  /*2460*/  ISETP.GE.AND P0, PT, R11, RZ, PT ;  /* 0x000000ff0b00720c */ /* 0x000fe40003f06270 */
[----:B------:R-:W-:-:S11]  /*2470*/  ISETP.GE.AND P1, PT, R13, RZ, PT ;  /* 0x000000ff0d00720c */ /* 0x000fd60003f26270 */
[----:B------:R-:W-:Y:S01]  /*2480*/  @P0 MOV R9, RZ ;  /* 0x000000ff00090202 */ /* 0x000fe20000000f00 */
[----:B------:R-:W-:Y:S01]  /*2490*/  @!P0 FFMA R3, R3, 1.84467440737095516160e+19, RZ ;  /* 0x5f80000003038823 */ /* 0x000fe200000000ff */
[----:B------:R-:W-:Y:S01]  /*24a0*/  @!P0 MOV R9, 0xffffffc0 ;  /* 0xffffffc000098802 */ /* 0x000fe20000000f00 */
[----:B------:R-:W-:-:S03]  /*24b0*/  @!P1 FFMA R12, R4, 1.84467440737095516160e+19, RZ ;  /* 0x5f800000040c9823 */ /* 0x000fc600000000ff */
[----:B------:R-:W-:-:S07]  /*24c0*/  @!P1 IADD3 R9, PT, PT, R9, 0x40, RZ ;  /* 0x0000004009099810 */ /* 0x000fce0007ffe0ff */
.L_x_16:
[----:B------:R-:W-:Y:S01]  /*24d0*/  LEA R11, R17, 0xc0800000, 0x17 ;  /* 0xc0800000110b7811 */ /* 0x000fe200078eb8ff */
[----:B------:R-:W-:Y:S03]  /*24e0*/  BSSY.RECONVERGENT B2, `(.L_x_21) ;  /* 0x0000036000027945 */ /* 0x000fe60003800200 */
[----:B------:R-:W-:Y:S02]  /*24f0*/  IADD3 R11, PT, PT, -R11, R12, RZ ;  /* 0x0000000c0b0b7210 */ /* 0x000fe40007ffe1ff */
[----:B------:R-:W-:Y:S02]  /*2500*/  IADD3 R12, PT, PT, R15, -0x7f, RZ ;  /* 0xffffff810f0c7810 */ /* 0x000fe40007ffe0ff */
[----:B------:R-:W0:Y:S01]  /*2510*/  MUFU.RCP R13, R11 ;  /* 0x0000000b000d7308 */ /* 0x000e220000001000 */
[----:B------:R-:W-:Y:S02]  /*2520*/  FADD.FTZ R14, -R11, -RZ ;  /* 0x800000ff0b0e7221 */ /* 0x000fe40000010100 */
[C---:B------:R-:W-:Y:S01]  /*2530*/  IMAD R3, R12.reuse, -0x800000, R3 ;  /* 0xff8000000c037824 */ /* 0x040fe200078e0203 */
[----:B------:R-:W-:-:S04]  /*2540*/  IADD3 R12, PT, PT, R12, 0x7f, -R17 ;  /* 0x0000007f0c0c7810 */ /* 0x000fc80007ffe811 */
[----:B------:R-:W-:Y:S01]  /*2550*/  IADD3 R12, PT, PT, R12, R9, RZ ;  /* 0x000000090c0c7210 */ /* 0x000fe20007ffe0ff */
[----:B0-----:R-:W-:-:S04]  /*2560*/  FFMA R16, R13, R14, 1 ;  /* 0x3f8000000d107423 */ /* 0x001fc8000000000e */
[----:B------:R-:W-:-:S04]  /*2570*/  FFMA R18, R13, R16, R13 ;  /* 0x000000100d127223 */ /* 0x000fc8000000000d */
[----:B------:R-:W-:-:S04]  /*2580*/  FFMA R13, R3, R18, RZ ;  /* 0x00000012030d7223 */ /* 0x000fc800000000ff */
[----:B------:R-:W-:-:S04]  /*2590*/  FFMA R16, R14, R13, R3 ;  /* 0x0000000d0e107223 */ /* 0x000fc80000000003 */
[----:B------:R-:W-:-:S04]  /*25a0*/  FFMA R13, R18, R16, R13 ;  /* 0x00000010120d7223 */ /* 0x000fc8000000000d */
[----:B------:R-:W-:-:S04]  /*25b0*/  FFMA R14, R14, R13, R3 ;  /* 0x0000000d0e0e7223 */ /* 0x000fc80000000003 */
[----:B------:R-:W-:-:S05]  /*25c0*/  FFMA R3, R18, R14, R13 ;  /* 0x0000000e12037223 */ /* 0x000fca000000000d */
[----:B------:R-:W-:-:S04]  /*25d0*/  SHF.R.U32.HI R11, RZ, 0x17, R3 ;  /* 0x00000017ff0b7819 */ /* 0x000fc80000011603 */
[----:B------:R-:W-:-:S04]  /*25e0*/  LOP3.LUT R11, R11, 0xff, RZ, 0xc0, !PT ;  /* 0x000000ff0b0b7812 */ /* 0x000fc800078ec0ff */
[----:B------:R-:W-:-:S04]  /*25f0*/  IADD3 R15, PT, PT, R11, R12, RZ ;  /* 0x0000000c0b0f7210 */ /* 0x000fc80007ffe0ff */
[----:B------:R-:W-:-:S04]  /*2600*/  IADD3 R9, PT, PT, R15, -0x1, RZ ;  /* 0xffffffff0f097810 */ /* 0x000fc80007ffe0ff */
[----:B------:R-:W-:-:S13]  /*2610*/  ISETP.GE.U32.AND P0, PT, R9, 0xfe, PT ;  /* 0x000000fe0900780c */ /* 0x000fda0003f06070 */
[----:B------:R-:W-:Y:S05]  /*2620*/  @!P0 BRA `(.L_x_22) ;  /* 0x0000000000808947 */ /* 0x000fea0003800000 */
[----:B------:R-:W-:-:S13]  /*2630*/  ISETP.GT.AND P0, PT, R15, 0xfe, PT ;  /* 0x000000fe0f00780c */ /* 0x000fda0003f04270 */
[----:B------:R-:W-:Y:S05]  /*2640*/  @P0 BRA `(.L_x_23) ;  /* 0x00000000006c0947 */ /* 0x000fea0003800000 */
[----:B------:R-:W-:-:S13]  /*2650*/  ISETP.GE.AND P0, PT, R15, 0x1, PT ;  /* 0x000000010f00780c */ /* 0x000fda0003f06270 */
[----:B------:R-:W-:Y:S05]  /*2660*/  @P0 BRA `(.L_x_24) ;  /* 0x0000000000740947 */ /* 0x000fea0003800000 */
[----:B------:R-:W-:Y:S02]  /*2670*/  ISETP.GE.AND P0, PT, R15, -0x18, PT ;  /* 0xffffffe80f00780c */ /* 0x000fe40003f06270 */
[----:B------:R-:W-:-:S11]  /*2680*/  LOP3.LUT R3, R3, 0x80000000, RZ, 0xc0, !PT ;  /* 0x8000000003037812 */ /* 0x000fd600078ec0ff */
[----:B------:R-:W-:Y:S05]  /*2690*/  @!P0 BRA `(.L_x_24) ;  /* 0x0000000000688947 */ /* 0x000fea0003800000 */
[CCC-:B------:R-:W-:Y:S01]  /*26a0*/  FFMA.RZ R9, R18.reuse, R14.reuse, R13.reuse ;  /* 0x0000000e12097223 */ /* 0x1c0fe2000000c00d */
[CCC-:B------:R-:W-:Y:S01]  /*26b0*/  FFMA.RM R12, R18.reuse, R14.reuse, R13.reuse ;  /* 0x0000000e120c7223 */ /* 0x1c0fe2000000400d */
[C---:B------:R-:W-:Y:S02]  /*26c0*/  ISETP.NE.AND P2, PT, R15.reuse, RZ, PT ;  /* 0x000000ff0f00720c */ /* 0x040fe40003f45270 */
[----:B------:R-:W-:Y:S02]  /*26d0*/  ISETP.NE.AND P1, PT, R15, RZ, PT ;  /* 0x000000ff0f00720c */ /* 0x000fe40003f25270 */
[----:B------:R-:W-:Y:S01]  /*26e0*/  LOP3.LUT R11, R9, 0x7fffff, RZ, 0xc0, !PT ;  /* 0x007fffff090b7812 */ /* 0x000fe200078ec0ff */
[----:B------:R-:W-:Y:S01]  /*26f0*/  FFMA.RP R9, R18, R14, R13 ;  /* 0x0000000e12097223 */ /* 0x000fe2000000800d */
[----:B------:R-:W-:Y:S02]  /*2700*/  IADD3 R14, PT, PT, R15, 0x20, RZ ;  /* 0x000000200f0e7810 */ /* 0x000fe40007ffe0ff */
[----:B------:R-:W-:-:S02]  /*2710*/  LOP3.LUT R11, R11, 0x800000, RZ, 0xfc, !PT ;  /* 0x008000000b0b7812 */ /* 0x000fc400078efcff */
[----:B------:R-:W-:Y:S02]  /*2720*/  IADD3 R13, PT, PT, -R15, RZ, RZ ;  /* 0x000000ff0f0d7210 */ /* 0x000fe40007ffe1ff */
[----:B------:R-:W-:Y:S02]  /*2730*/  SHF.L.U32 R14, R11, R14, RZ ;  /* 0x0000000e0b0e7219 */ /* 0x000fe400000006ff */
[----:B------:R-:W-:Y:S02]  /*2740*/  FSETP.NEU.FTZ.AND P0, PT, R9, R12, PT ;  /* 0x0000000c0900720b */ /* 0x000fe40003f1d000 */
[----:B------:R-:W-:Y:S02]  /*2750*/  SEL R12, R13, RZ, P2 ;  /* 0x000000ff0d0c7207 */ /* 0x000fe40001000000 */
[----:B------:R-:W-:Y:S02]  /*2760*/  ISETP.NE.AND P1, PT, R14, RZ, P1 ;  /* 0x000000ff0e00720c */ /* 0x000fe40000f25270 */
[----:B------:R-:W-:-:S02]  /*2770*/  SHF.R.U32.HI R12, RZ, R12, R11 ;  /* 0x0000000cff0c7219 */ /* 0x000fc4000001160b */
[----:B------:R-:W-:Y:S02]  /*2780*/  PLOP3.LUT P0, PT, P0, P1, PT, 0xf8, 0x8f ;  /* 0x00000000008f781c */ /* 0x000fe40000703f70 */
[----:B------:R-:W-:Y:S02]  /*2790*/  SHF.R.U32.HI R14, RZ, 0x1, R12 ;  /* 0x00000001ff0e7819 */ /* 0x000fe4000001160c */
[----:B------:R-:W-:-:S04]  /*27a0*/  SEL R9, RZ, 0x1, !P0 ;  /* 0x00000001ff097807 */ /* 0x000fc80004000000 */
[----:B------:R-:W-:-:S04]  /*27b0*/  LOP3.LUT R9, R9, 0x1, R14, 0xf8, !PT ;  /* 0x0000000109097812 */ /* 0x000fc800078ef80e */
[----:B------:R-:W-:-:S04]  /*27c0*/  LOP3.LUT R9, R9, R12, RZ, 0xc0, !PT ;  /* 0x0000000c09097212 */ /* 0x000fc800078ec0ff */
[----:B------:R-:W-:-:S04]  /*27d0*/  IADD3 R14, PT, PT, R14, R9, RZ ;  /* 0x000000090e0e7210 */ /* 0x000fc80007ffe0ff */
[----:B------:R-:W-:Y:S01]  /*27e0*/  LOP3.LUT R3, R14, R3, RZ, 0xfc, !PT ;  /* 0x000000030e037212 */ /* 0x000fe200078efcff */
[----:B------:R-:W-:Y:S06]  /*27f0*/  BRA `(.L_x_24) ;  /* 0x0000000000107947 */ /* 0x000fec0003800000 */
.L_x_23:
[----:B------:R-:W-:-:S04]  /*2800*/  LOP3.LUT R3, R3, 0x80000000, RZ, 0xc0, !PT ;  /* 0x8000000003037812 */ /* 0x000fc800078ec0ff */
[----:B------:R-:W-:Y:S01]  /*2810*/  LOP3.LUT R3, R3, 0x7f800000, RZ, 0xfc, !PT ;  /* 0x7f80000003037812 */ /* 0x000fe200078efcff */
[----:B------:R-:W-:Y:S06]  /*2820*/  BRA `(.L_x_24) ;  /* 0x0000000000047947 */ /* 0x000fec0003800000 */
.L_x_22:
[----:B------:R-:W-:-:S07]  /*2830*/  LEA R3, R12, R3, 0x17 ;  /* 0x000000030c037211 */ /* 0x000fce00078eb8ff */
.L_x_24:
[----:B------:R-:W-:Y:S05]  /*2840*/  BSYNC.RECONVERGENT B2 ;  /* 0x0000000000027941 */ /* 0x000fea0003800200 */
.L_x_21:
[----:B------:R-:W-:Y:S05]  /*2850*/  BRA `(.L_x_25) ;  /* 0x0000000000207947 */ /* 0x000fea0003800000 */
.L_x_20:
[----:B------:R-:W-:-:S04]  /*2860*/  LOP3.LUT R3, R12, 0x80000000, R3, 0x48, !PT ;  /* 0x800000000c037812 */ /* 0x000fc800078e4803 */
[----:B------:R-:W-:Y:S01]  /*2870*/  LOP3.LUT R3, R3, 0x7f800000, RZ, 0xfc, !PT ;  /* 0x7f80000003037812 */ /* 0x000fe200078efcff */
[----:B------:R-:W-:Y:S06]  /*2880*/  BRA `(.L_x_25) ;  /* 0x0000000000147947 */ /* 0x000fec0003800000 */
.L_x_19:
[----:B------:R-:W-:Y:S01]  /*2890*/  LOP3.LUT R3, R12, 0x80000000, R3, 0x48, !PT ;  /* 0x800000000c037812 */ /* 0x000fe200078e4803 */
[----:B------:R-:W-:Y:S06]  /*28a0*/  BRA `(.L_x_25) ;  /* 0x00000000000c7947 */ /* 0x000fec0003800000 */
.L_x_18:
[----:B------:R-:W0:Y:S01]  /*28b0*/  MUFU.RSQ R3, -QNAN ;  /* 0xffc0000000037908 */ /* 0x000e220000001400 */
[----:B------:R-:W-:Y:S05]  /*28c0*/  BRA `(.L_x_25) ;  /* 0x0000000000047947 */ /* 0x000fea0003800000 */
.L_x_17:
[----:B------:R-:W-:-:S07]  /*28d0*/  FADD.FTZ R3, R3, R4 ;  /* 0x0000000403037221 */ /* 0x000fce0000010000 */
.L_x_25:
[----:B------:R-:W-:Y:S05]  /*28e0*/  BSYNC.RECONVERGENT B1 ;  /* 0x0000000000017941 */ /* 0x000fea0003800200 */
.L_x_15:
[----:B------:R-:W-:-:S04]  /*28f0*/  HFMA2 R11, -RZ, RZ, 0, 0 ;  /* 0x00000000ff0b7431 */ /* 0x000fc800000001ff */
[----:B0-----:R-:W-:Y:S05]  /*2900*/  RET.REL.NODEC R10 `(_Z26compute_sh_backward_kerneljjjPK6float3PKfPf) ;  /* 0xffffffd40abc7950 */ /* 0x001fea0003c3ffff */
.L_x_26:
[----:B------:R-:W-:-:S00]  /*2910*/  BRA `(.L_x_26) ;  /* 0xfffffffc00fc7947 */ /* 0x000fc0000383ffff */
[----:B------:R-:W-:-:S00]  /*2920*/  NOP ;  /* 0x0000000000007918 */ /* 0x000fc00000000000 */
        /* <DEDUP_REMOVED lines=13> */
.L_x_72:


//--------------------- .text._Z25compute_sh_forward_kerneljjjPK6float3PKfPf --------------------------
	.section	.text._Z25compute_sh_forward_kerneljjjPK6float3PKfPf,"ax",@progbits
	.align	128
        .global         _Z25compute_sh_forward_kerneljjjPK6float3PKfPf
        .type           _Z25compute_sh_forward_kerneljjjPK6float3PKfPf,@function
        .size           _Z25compute_sh_forward_kerneljjjPK6float3PKfPf,(.L_x_74 - _Z25compute_sh_forward_kerneljjjPK6float3PKfPf)
        .other          _Z25compute_sh_forward_kerneljjjPK6float3PKfPf,@"STO_CUDA_ENTRY STV_DEFAULT"
_Z25compute_sh_forward_kerneljjjPK6float3PKfPf:
.text._Z25compute_sh_forward_kerneljjjPK6float3PKfPf:
        /* <DEDUP_REMOVED lines=40> */
.L_x_63:
[----:B------:R-:W-:Y:S05]  /*0280*/  BRX R4 -0x290                                                           (*"BRANCH_TARGETS .L_x_28,.L_x_65,.L_x_66"*) ;  /* 0xfffffffc045c7949 */ /* 0x000fea000383ffff */
.L_x_65:
[----:B------:R-:W-:Y:S01]  /*0290*/  UMOV UR5, 0xc ;  /* 0x0000000c00057882 */ /* 0x000fe20000000000 */
[----:B------:R-:W-:Y:S05]  /*02a0*/  BRA `(.L_x_28) ;  /* 0x00000000002c7947 */ /* 0x000fea0003800000 */
.L_x_27:
[----:B------:R-:W-:-:S04]  /*02b0*/  MOV R5, 0xfffffffe ;  /* 0xfffffffe00057802 */ /* 0x000fc80000000f00 */
[----:B------:R-:W-:-:S04]  /*02c0*/  VIADDMNMX.U32 R0, R0, R5, 0x2, PT ;  /* 0x0000000200007446 */ /* 0x000fc80003800005 */
[----:B------:R-:W-:-:S04]  /*02d0*/  SHF.L.U32 R0, R0, 0x2, RZ ;  /* 0x0000000200007819 */ /* 0x000fc800000006ff */
[----:B------:R-:W0:Y:S02]  /*02e0*/  LDC R4, c[0x2][R0+0xc] ;  /* 0x0080030000047b82 */ /* 0x000e240000000800 */
[----:B0-----:R-:W-:-:S04]  /*02f0*/  SHF.R.S32.HI R5, RZ, 0x1f, R4 ;  /* 0x0000001fff057819 */ /* 0x001fc80000011404 */
.L_x_67:
[----:B------:R-:W-:Y:S05]  /*0300*/  BRX R4 -0x310                                                           (*"BRANCH_TARGETS .L_x_68,.L_x_69,.L_x_66"*) ;  /* 0xfffffffc043c7949 */ /* 0x000fea000383ffff */
.L_x_69:
[----:B------:R-:W-:Y:S01]  /*0310*/  UMOV UR5, 0x30 ;  /* 0x0000003000057882 */ /* 0x000fe20000000000 */
[----:B------:R-:W-:Y:S05]  /*0320*/  BRA `(.L_x_28) ;  /* 0x00000000000c7947 */ /* 0x000fea0003800000 */
.L_x_66:
[----:B------:R-:W-:Y:S01]  /*0330*/  UMOV UR5, 0x4b ;  /* 0x0000004b00057882 */ /* 0x000fe20000000000 */
[----:B------:R-:W-:Y:S05]  /*0340*/  BRA `(.L_x_28) ;  /* 0x0000000000047947 */ /* 0x000fea0003800000 */
.L_x_68:
[----:B------:R-:W-:-:S05]  /*0350*/  UMOV UR5, 0x1b ;  /* 0x0000001b00057882 */ /* 0x000fca0000000000 */
.L_x_28:
[----:B------:R-:W0:Y:S01]  /*0360*/  LDCU.64 UR8, c[0x0][0x398] ;  /* 0x00007300ff0877ac */ /* 0x000e220008000a00 */
[C---:B------:R-:W-:Y:S01]  /*0370*/  IMAD R3, R2.reuse, UR4, RZ ;  /* 0x0000000402037c24 */ /* 0x040fe2000f8e02ff */
[----:B------:R-:W1:Y:S01]  /*0380*/  LDC.64 R14, c[0x0][0x390] ;  /* 0x0000e400ff0e7b82 */ /* 0x000e620000000a00 */
[----:B------:R-:W-:-:S04]  /*0390*/  IMAD.WIDE.U32 R4, R2, UR5, RZ ;  /* 0x0000000502047c25 */ /* 0x000fc8000f8e00ff */
[----:B------:R-:W-:Y:S01]  /*03a0*/  IMAD R3, R6, UR5, R3 ;  /* 0x0000000506037c24 */ /* 0x000fe2000f8e0203 */
[----:B------:R-:W-:Y:S01]  /*03b0*/  SHF.L.U32 R8, R4, 0x2, RZ ;  /* 0x0000000204087819 */ /* 0x000fe200000006ff */
[----:B------:R-:W2:Y:S03]  /*03c0*/  LDCU.64 UR4, c[0x0][0x3a0] ;  /* 0x00007400ff0477ac */ /* 0x000ea60008000a00 */
[----:B------:R-:W-:Y:S02]  /*03d0*/  IADD3 R3, PT, PT, R5, R3, RZ ;  /* 0x0000000305037210 */ /* 0x000fe40007ffe0ff */
[----:B------:R-:W-:Y:S02]  /*03e0*/  LOP3.LUT R8, R8, 0xfffffffc, RZ, 0xc0, !PT ;  /* 0xfffffffc08087812 */ /* 0x000fe400078ec0ff */
[----:B------:R-:W-:Y:S02]  /*03f0*/  SHF.L.U64.HI R0, R4, 0x2, R3 ;  /* 0x0000000204007819 */ /* 0x000fe40000010203 */
[----:B0-----:R-:W-:Y:S01]  /*0400*/  IADD3 R8, P0, PT, R8, UR8, RZ ;  /* 0x0000000808087c10 */ /* 0x001fe2000ff1e0ff */
[----:B------:R-:W-:Y:S01]  /*0410*/  IMAD R3, R6, 0xc, RZ ;  /* 0x0000000c06037824 */ /* 0x000fe200078e02ff */
[----:B------:R-:W-:Y:S01]  /*0420*/  LOP3.LUT R0, R0, 0x3, RZ, 0xc0, !PT ;  /* 0x0000000300007812 */ /* 0x000fe200078ec0ff */
[----:B------:R-:W-:Y:S01]  /*0430*/  IMAD.WIDE.U32 R4, R2, 0xc, RZ ;  /* 0x0000000c02047825 */ /* 0x000fe200078e00ff */
[----:B------:R-:W0:Y:S02]  /*0440*/  LDCU UR8, c[0x3][URZ] ;  /* 0x00c00000ff0877ac */ /* 0x000e240008000800 */
[----:B------:R-:W-:Y:S01]  /*0450*/  IADD3.X R9, PT, PT, R0, UR9, RZ, P0, !PT ;  /* 0x0000000900097c10 */ /* 0x000fe200087fe4ff */
[----:B------:R-:W3:Y:S04]  /*0460*/  LDCU UR9, c[0x0][0x388] ;  /* 0x00007100ff0977ac */ /* 0x000ee80008000800 */
[----:B------:R-:W0:Y:S04]  /*0470*/  LDG.E.CONSTANT R13, desc[UR6][R8.64] ;  /* 0x00000006080d7981 */ /* 0x000e28000c1e9900 */
[----:B------:R-:W4:Y:S04]  /*0480*/  LDG.E.CONSTANT R11, desc[UR6][R8.64+0x4] ;  /* 0x00000406080b7981 */ /* 0x000f28000c1e9900 */
[----:B------:R-:W5:Y:S01]  /*0490*/  LDG.E.CONSTANT R0, desc[UR6][R8.64+0x8] ;  /* 0x0000080608007981 */ /* 0x000f62000c1e9900 */
[----:B------:R-:W-:Y:S01]  /*04a0*/  IADD3 R3, PT, PT, R5, R3, RZ ;  /* 0x0000000305037210 */ /* 0x000fe20007ffe0ff */
[----:B-1----:R-:W-:Y:S01]  /*04b0*/  IMAD.WIDE.U32 R14, R2, 0xc, R14 ;  /* 0x0000000c020e7825 */ /* 0x002fe200078e000e */
[----:B------:R-:W-:-:S02]  /*04c0*/  LOP3.LUT R4, R4, 0xfffffffc, RZ, 0xc0, !PT ;  /* 0xfffffffc04047812 */ /* 0x000fc400078ec0ff */
[----:B------:R-:W-:Y:S02]  /*04d0*/  LOP3.LUT R2, R3, 0x3, RZ, 0xc0, !PT ;  /* 0x0000000303027812 */ /* 0x000fe400078ec0ff */
[----:B--2---:R-:W-:Y:S01]  /*04e0*/  IADD3 R6, P0, PT, R4, UR4, RZ ;  /* 0x0000000404067c10 */ /* 0x004fe2000ff1e0ff */
[----:B------:R-:W-:Y:S02]  /*04f0*/  UMOV UR4, URZ ;  /* 0x000000ff00047c82 */ /* 0x000fe40008000000 */
[----:B------:R-:W-:Y:S02]  /*0500*/  IADD3 R15, PT, PT, R15, UR4, RZ ;  /* 0x000000040f0f7c10 */ /* 0x000fe4000fffe0ff */
[----:B------:R-:W-:Y:S02]  /*0510*/  IADD3.X R7, PT, PT, R2, UR5, RZ, P0, !PT ;  /* 0x0000000502077c10 */ /* 0x000fe400087fe4ff */
[----:B---3--:R-:W-:Y:S01]  /*0520*/  ISETP.NE.AND P0, PT, RZ, UR9, PT ;  /* 0x00000009ff007c0c */ /* 0x008fe2000bf05270 */
[----:B0-----:R-:W-:Y:S01]  /*0530*/  FMUL R13, R13, UR8 ;  /* 0x000000080d0d7c20 */ /* 0x001fe20008400000 */
[----:B----4-:R-:W-:-:S04]  /*0540*/  FMUL R11, R11, UR8 ;  /* 0x000000080b0b7c20 */ /* 0x010fc80008400000 */
[----:B------:R0:W-:Y:S01]  /*0550*/  STG.E desc[UR6][R6.64], R13 ;  /* 0x0000000d06007986 */ /* 0x0001e2000c101906 */
[----:B-----5:R-:W-:-:S03]  /*0560*/  FMUL R5, R0, UR8 ;  /* 0x0000000800057c20 */ /* 0x020fc60008400000 */
[----:B------:R0:W-:Y:S04]  /*0570*/  STG.E desc[UR6][R6.64+0x4], R11 ;  /* 0x0000040b06007986 */ /* 0x0001e8000c101906 */
[----:B------:R0:W-:Y:S01]  /*0580*/  STG.E desc[UR6][R6.64+0x8], R5 ;  /* 0x0000080506007986 */ /* 0x0001e2000c101906 */
[----:B------:R-:W-:Y:S05]  /*0590*/  @!P0 EXIT ;  /* 0x000000000000894d */ /* 0x000fea0003800000 */
[----:B------:R-:W2:Y:S04]  /*05a0*/  LDG.E.CONSTANT R0, desc[UR6][R14.64+0x4] ;  /* 0x000004060e007981 */ /* 0x000ea8000c1e9900 */
[----:B------:R-:W3:Y:S04]  /*05b0*/  LDG.E.CONSTANT R3, desc[UR6][R14.64] ;  /* 0x000000060e037981 */ /* 0x000ee8000c1e9900 */
[----:B------:R-:W4:Y:S01]  /*05c0*/  LDG.E.CONSTANT R2, desc[UR6][R14.64+0x8] ;  /* 0x000008060e027981 */ /* 0x000f22000c1e9900 */
[----:B------:R-:W-:Y:S01]  /*05d0*/  BSSY.RECONVERGENT B0, `(.L_x_29) ;  /* 0x0000010000007945 */ /* 0x000fe20003800200 */
[----:B--2---:R-:W-:-:S04]  /*05e0*/  FMUL R4, R0, R0 ;  /* 0x0000000000047220 */ /* 0x004fc80000400000 */
[----:B---3--:R-:W-:-:S04]  /*05f0*/  FFMA R17, R3, R3, R4 ;  /* 0x0000000303117223 */ /* 0x008fc80000000004 */
[----:B----4-:R-:W-:-:S04]  /*0600*/  FFMA R4, R2, R2, R17 ;  /* 0x0000000202047223 */ /* 0x010fc80000000011 */
[----:B------:R1:W2:Y:S01]  /*0610*/  MUFU.RSQ R17, R4 ;  /* 0x0000000400117308 */ /* 0x0002a20000001400 */
[----:B------:R-:W-:-:S04]  /*0620*/  IADD3 R10, PT, PT, R4, -0xd000000, RZ ;  /* 0xf3000000040a7810 */ /* 0x000fc80007ffe0ff */
[----:B------:R-:W-:-:S13]  /*0630*/  ISETP.GT.U32.AND P0, PT, R10, 0x727fffff, PT ;  /* 0x727fffff0a00780c */ /* 0x000fda0003f04070 */
[----:B-12---:R-:W-:Y:S05]  /*0640*/  @!P0 BRA `(.L_x_30) ;  /* 0x0000000000108947 */ /* 0x006fea0003800000 */
[----:B------:R-:W-:-:S07]  /*0650*/  MOV R16, 0x670 ;  /* 0x0000067000107802 */ /* 0x000fce0000000f00 */
[----:B0-----:R-:W-:Y:S05]  /*0660*/  CALL.REL.NOINC `($__internal_2_$__cuda_sm20_sqrt_rn_f32_slowpath) ;  /* 0x0000001800387944 */ /* 0x001fea0003c00000 */
[----:B------:R-:W-:Y:S01]  /*0670*/  MOV R4, R10 ;  /* 0x0000000a00047202 */ /* 0x000fe20000000f00 */
[----:B------:R-:W-:Y:S06]  /*0680*/  BRA `(.L_x_31) ;  /* 0x0000000000107947 */ /* 0x000fec0003800000 */
.L_x_30:
[----:B------:R-:W-:Y:S01]  /*0690*/  FMUL.FTZ R15, R4, R17 ;  /* 0x00000011040f7220 */ /* 0x000fe20000410000 */
[----:B------:R-:W-:-:S03]  /*06a0*/  FMUL.FTZ R17, R17, 0.5 ;  /* 0x3f00000011117820 */ /* 0x000fc60000410000 */
[----:B------:R-:W-:-:S04]  /*06b0*/  FFMA R4, -R15, R15, R4 ;  /* 0x0000000f0f047223 */ /* 0x000fc80000000104 */
[----:B------:R-:W-:-:S07]  /*06c0*/  FFMA R4, R4, R17, R15 ;  /* 0x0000001104047223 */ /* 0x000fce000000000f */
.L_x_31:
[----:B------:R-:W-:Y:S05]  /*06d0*/  BSYNC.RECONVERGENT B0 ;  /* 0x0000000000007941 */ /* 0x000fea0003800200 */
.L_x_29:
[----:B------:R-:W1:Y:S01]  /*06e0*/  MUFU.RCP R15, R4 ;  /* 0x00000004000f7308 */ /* 0x000e620000001000 */
[----:B------:R-:W-:Y:S07]  /*06f0*/  BSSY.RECONVERGENT B0, `(.L_x_32) ;  /* 0x000000b000007945 */ /* 0x000fee0003800200 */
[----:B------:R-:W2:Y:S01]  /*0700*/  FCHK P0, R3, R4 ;  /* 0x0000000403007302 */ /* 0x000ea20000000000 */
[----:B-1----:R-:W-:-:S04]  /*0710*/  FFMA R10, R15, -R4, 1 ;  /* 0x3f8000000f0a7423 */ /* 0x002fc80000000804 */
[----:B------:R-:W-:-:S04]  /*0720*/  FFMA R10, R15, R10, R15 ;  /* 0x0000000a0f0a7223 */ /* 0x000fc8000000000f */
[----:B------:R-:W-:-:S04]  /*0730*/  FFMA R15, R3, R10, RZ ;  /* 0x0000000a030f7223 */ /* 0x000fc800000000ff */
[----:B------:R-:W-:-:S04]  /*0740*/  FFMA R12, R15, -R4, R3 ;  /* 0x800000040f0c7223 */ /* 0x000fc80000000003 */
[----:B------:R-:W-:Y:S01]  /*0750*/  FFMA R10, R10, R12, R15 ;  /* 0x0000000c0a0a7223 */ /* 0x000fe2000000000f */
[----:B--2---:R-:W-:Y:S06]  /*0760*/  @!P0 BRA `(.L_x_33) ;  /* 0x00000000000c8947 */ /* 0x004fec0003800000 */
[----:B------:R-:W-:-:S07]  /*0770*/  MOV R12, 0x790 ;  /* 0x00000790000c7802 */ /* 0x000fce0000000f00 */
[----:B0-----:R-:W-:Y:S05]  /*0780*/  CALL.REL.NOINC `($__internal_3_$__cuda_sm3x_div_rn_noftz_f32_slowpath) ;  /* 0x0000001800487944 */ /* 0x001fea0003c00000 */
[----:B------:R-:W-:-:S07]  /*0790*/  MOV R10, R3 ;  /* 0x00000003000a7202 */ /* 0x000fce0000000f00 */
.L_x_33:
[----:B------:R-:W-:Y:S05]  /*07a0*/  BSYNC.RECONVERGENT B0 ;  /* 0x0000000000007941 */ /* 0x000fea0003800200 */
.L_x_32:
        /* <DEDUP_REMOVED lines=9> */
[----:B------:R-:W-:Y:S02]  /*0840*/  MOV R3, R0 ;  /* 0x0000000000037202 */ /* 0x000fe40000000f00 */
[----:B------:R-:W-:-:S07]  /*0850*/  MOV R12, 0x870 ;  /* 0x00000870000c7802 */ /* 0x000fce0000000f00 */
[----:B0-----:R-:W-:Y:S05]  /*0860*/  CALL.REL.NOINC `($__internal_3_$__cuda_sm3x_div_rn_noftz_f32_slowpath) ;  /* 0x0000001800107944 */ /* 0x001fea0003c00000 */
[----:B------:R-:W-:-:S07]  /*0870*/  MOV R15, R3 ;  /* 0x00000003000f7202 */ /* 0x000fce0000000f00 */
.L_x_35:
[----:B------:R-:W-:Y:S05]  /*0880*/  BSYNC.RECONVERGENT B0 ;  /* 0x0000000000007941 */ /* 0x000fea0003800200 */
.L_x_34:
        /* <DEDUP_REMOVED lines=13> */
.L_x_37:
[----:B------:R-:W-:Y:S05]  /*0960*/  BSYNC.RECONVERGENT B0 ;  /* 0x0000000000007941 */ /* 0x000fea0003800200 */
.L_x_36:
[----:B------:R-:W1:Y:S01]  /*0970*/  LDCU.64 UR20, c[0x3][0x50] ;  /* 0x00c00a00ff1477ac */ /* 0x000e620008000a00 */
[----:B------:R-:W2:Y:S01]  /*0980*/  LDC R32, c[0x0][0x388] ;  /* 0x0000e200ff207b82 */ /* 0x000ea20000000800 */
[-C--:B------:R-:W-:Y:S01]  /*0990*/  FMUL R19, R10, R10.reuse ;  /* 0x0000000a0a137220 */ /* 0x080fe20000400000 */
[-C--:B------:R-:W-:Y:S01]  /*09a0*/  FMUL R30, R15, R15.reuse ;  /* 0x0000000f0f1e7220 */ /* 0x080fe20000400000 */
[----:B------:R-:W3:Y:S01]  /*09b0*/  LDCU.64 UR14, c[0x3][0x38] ;  /* 0x00c00700ff0e77ac */ /* 0x000ee20008000a00 */
[----:B------:R-:W-:Y:S01]  /*09c0*/  FMUL R14, R0, R10 ;  /* 0x0000000a000e7220 */ /* 0x000fe20000400000 */
[----:B------:R-:W-:Y:S02]  /*09d0*/  HFMA2 R2, -RZ, RZ, 3.0234375, 0 ;  /* 0x420c0000ff027431 */ /* 0x000fe400000001ff */
[C-C-:B------:R-:W-:Y:S01]  /*09e0*/  FFMA R3, R19.reuse, 3, -R30.reuse ;  /* 0x4040000013037823 */ /* 0x140fe2000000081e */
[--C-:B------:R-:W-:Y:S01]  /*09f0*/  FFMA R18, R30, -3, R19.reuse ;  /* 0xc04000001e127823 */ /* 0x100fe20000000013 */
[----:B------:R-:W4:Y:S01]  /*0a00*/  LDCU.128 UR16, c[0x3][0x40] ;  /* 0x00c00800ff1077ac */ /* 0x000f220008000c00 */
[----:B------:R-:W-:Y:S01]  /*0a10*/  FMUL R17, R0, R15 ;  /* 0x0000000f00117220 */ /* 0x000fe20000400000 */
[----:B------:R-:W-:Y:S01]  /*0a20*/  FMUL R16, R30, R3 ;  /* 0x000000031e107220 */ /* 0x000fe20000400000 */
[----:B------:R-:W-:Y:S01]  /*0a30*/  FMUL R23, R0, R0 ;  /* 0x0000000000177220 */ /* 0x000fe20000400000 */
[----:B------:R-:W5:Y:S01]  /*0a40*/  LDCU UR4, c[0x3][0xc] ;  /* 0x00c00180ff0477ac */ /* 0x000f620008000800 */
[----:B------:R-:W-:Y:S01]  /*0a50*/  MOV R26, 0x40e00000 ;  /* 0x40e00000001a7802 */ /* 0x000fe20000000f00 */
[----:B------:R-:W-:Y:S01]  /*0a60*/  FADD R22, R19, -R30 ;  /* 0x8000001e13167221 */ /* 0x000fe20000000000 */
[C---:B------:R-:W-:Y:S01]  /*0a70*/  FFMA R2, R23.reuse, R2, -30 ;  /* 0xc1f0000017027423 */ /* 0x040fe20000000002 */
[----:B------:R-:W0:Y:S01]  /*0a80*/  LDCU UR5, c[0x3][0x18] ;  /* 0x00c00300ff0577ac */ /* 0x000e220008000800 */
[----:B-1----:R-:W-:Y:S01]  /*0a90*/  FMUL R21, R14, UR21 ;  /* 0x000000150e157c20 */ /* 0x002fe20008400000 */
[C---:B------:R-:W-:Y:S01]  /*0aa0*/  FFMA R28, R23.reuse, R26, -1 ;  /* 0xbf800000171c7423 */ /* 0x040fe2000000001a */
[----:B------:R-:W-:Y:S01]  /*0ab0*/  FFMA R2, R23, R2, 3 ;  /* 0x4040000017027423 */ /* 0x000fe20000000002 */
[----:B------:R-:W1:Y:S01]  /*0ac0*/  LDCU UR10, c[0x3][0x24] ;  /* 0x00c00480ff0a77ac */ /* 0x000e620008000800 */
[----:B------:R-:W-:Y:S01]  /*0ad0*/  FMUL R4, R18, R21 ;  /* 0x0000001512047220 */ /* 0x000fe20000400000 */
[----:B------:R-:W-:Y:S01]  /*0ae0*/  FFMA R18, R19, R18, -R16 ;  /* 0x0000001213127223 */ /* 0x000fe20000000810 */
[----:B------:R-:W-:Y:S01]  /*0af0*/  FMUL R16, R0, R0 ;  /* 0x0000000000107220 */ /* 0x000fe20000400000 */
[----:B------:R-:W5:Y:S01]  /*0b00*/  LDCU.64 UR8, c[0x3][0x10] ;  /* 0x00c00200ff0877ac */ /* 0x000f620008000a00 */
[----:B--2---:R-:W-:Y:S01]  /*0b10*/  ISETP.NE.AND P0, PT, R32, 0x1, PT ;  /* 0x000000012000780c */ /* 0x004fe20003f05270 */
[----:B---3--:R-:W-:Y:S01]  /*0b20*/  FMUL R12, R17, UR15 ;  /* 0x0000000f110c7c20 */ /* 0x008fe20008400000 */
[C---:B------:R-:W-:Y:S01]  /*0b30*/  FADD R20, R16.reuse, R16 ;  /* 0x0000001010147221 */ /* 0x040fe20000000000 */
[----:B------:R-:W2:Y:S01]  /*0b40*/  LDCU.64 UR12, c[0x3][0x28] ;  /* 0x00c00500ff0c77ac */ /* 0x000ea20008000a00 */
[----:B------:R-:W-:Y:S01]  /*0b50*/  FFMA R31, R16, 4, -R19 ;  /* 0x40800000101f7823 */ /* 0x000fe20000000813 */
[----:B------:R-:W-:Y:S01]  /*0b60*/  FMUL R12, R3, R12 ;  /* 0x0000000c030c7220 */ /* 0x000fe20000400000 */
[--C-:B------:R-:W-:Y:S01]  /*0b70*/  FADD R27, -R19, R20.reuse ;  /* 0x00000014131b7221 */ /* 0x100fe20000000100 */
[----:B------:R-:W3:Y:S01]  /*0b80*/  LDCU UR11, c[0x3][0x58] ;  /* 0x00c00b00ff0b77ac */ /* 0x000ee20008000800 */
[----:B------:R-:W-:Y:S01]  /*0b90*/  FMUL R3, R15, R10 ;  /* 0x0000000a0f037220 */ /* 0x000fe20000400000 */
[----:B------:R-:W-:Y:S01]  /*0ba0*/  FFMA R26, R23, R26, -3 ;  /* 0xc0400000171a7423 */ /* 0x000fe2000000001a */
[----:B------:R-:W-:Y:S01]  /*0bb0*/  FADD R16, -R30, R27 ;  /* 0x0000001b1e107221 */ /* 0x000fe20000000100 */
[----:B----4-:R-:W-:Y:S01]  /*0bc0*/  FMUL R21, R14, UR19 ;  /* 0x000000130e157c20 */ /* 0x010fe20008400000 */
[----:B------:R-:W-:Y:S01]  /*0bd0*/  FMUL R37, R17, UR17 ;  /* 0x0000001111257c20 */ /* 0x000fe20008400000 */
[----:B------:R-:W-:Y:S01]  /*0be0*/  FFMA R33, R19, -3, R20 ;  /* 0xc040000013217823 */ /* 0x000fe20000000014 */
[C---:B------:R-:W-:Y:S01]  /*0bf0*/  FMUL R29, R3.reuse, UR16 ;  /* 0x00000010031d7c20 */ /* 0x040fe20008400000 */
[----:B------:R-:W-:Y:S01]  /*0c00*/  FMUL R2, R2, UR18 ;  /* 0x0000001202027c20 */ /* 0x000fe20008400000 */
[----:B------:R-:W-:Y:S01]  /*0c10*/  FMUL R35, R3, UR14 ;  /* 0x0000000e03237c20 */ /* 0x000fe20008400000 */
[----:B-----5:R-:W-:Y:S01]  /*0c20*/  FMUL R14, R14, UR9 ;  /* 0x000000090e0e7c20 */ /* 0x020fe20008400000 */
[----:B------:R-:W-:Y:S01]  /*0c30*/  FMUL R16, R16, UR8 ;  /* 0x0000000810107c20 */ /* 0x000fe20008400000 */
[----:B------:R-:W-:Y:S01]  /*0c40*/  FMUL R17, R17, UR4 ;  /* 0x0000000411117c20 */ /* 0x000fe20008400000 */
[----:B------:R-:W-:Y:S01]  /*0c50*/  FMUL R27, R22, UR20 ;  /* 0x00000014161b7c20 */ /* 0x000fe20008400000 */
[----:B--2---:R-:W-:Y:S01]  /*0c60*/  FMUL R23, R0, UR12 ;  /* 0x0000000c00177c20 */ /* 0x004fe20008400000 */
[----:B------:R-:W-:Y:S01]  /*0c70*/  FMUL R25, R10, UR13 ;  /* 0x0000000d0a197c20 */ /* 0x000fe20008400000 */
[----:B-1----:R-:W-:Y:S01]  /*0c80*/  FMUL R24, R15, UR10 ;  /* 0x0000000a0f187c20 */ /* 0x002fe20008400000 */
[----:B0-----:R-:W-:Y:S01]  /*0c90*/  FMUL R19, R22, UR5 ;  /* 0x0000000516137c20 */ /* 0x001fe20008400000 */
[----:B---3--:R-:W-:Y:S01]  /*0ca0*/  FMUL R18, R18, UR11 ;  /* 0x0000000b12127c20 */ /* 0x008fe20008400000 */
[----:B------:R-:W-:Y:S06]  /*0cb0*/  @P0 BRA `(.L_x_38) ;  /* 0x0000000000680947 */ /* 0x000fec0003800000 */
[----:B------:R-:W2:Y:S01]  /*0cc0*/  LDG.E.CONSTANT R2, desc[UR6][R8.64+0xc] ;  /* 0x00000c0608027981 */ /* 0x000ea2000c1e9900 */
[----:B------:R-:W0:Y:S03]  /*0cd0*/  LDCU UR4, c[0x3][0x4] ;  /* 0x00c00080ff0477ac */ /* 0x000e260008000800 */
[----:B------:R-:W3:Y:S04]  /*0ce0*/  LDG.E.CONSTANT R12, desc[UR6][R8.64+0x10] ;  /* 0x00001006080c7981 */ /* 0x000ee8000c1e9900 */
[----:B------:R-:W4:Y:S04]  /*0cf0*/  LDG.E.CONSTANT R16, desc[UR6][R8.64+0x14] ;  /* 0x0000140608107981 */ /* 0x000f28000c1e9900 */
[----:B------:R-:W5:Y:S04]  /*0d00*/  LDG.E.CONSTANT R3, desc[UR6][R8.64+0x18] ;  /* 0x0000180608037981 */ /* 0x000f68000c1e9900 */
[----:B------:R-:W5:Y:S04]  /*0d10*/  LDG.E.CONSTANT R17, desc[UR6][R8.64+0x1c] ;  /* 0x00001c0608117981 */ /* 0x000f68000c1e9900 */
[----:B------:R-:W5:Y:S04]  /*0d20*/  LDG.E.CONSTANT R19, desc[UR6][R8.64+0x20] ;  /* 0x0000200608137981 */ /* 0x000f68000c1e9900 */
[----:B------:R-:W5:Y:S04]  /*0d30*/  LDG.E.CONSTANT R4, desc[UR6][R8.64+0x24] ;  /* 0x0000240608047981 */ /* 0x000f68000c1e9900 */
[----:B------:R-:W5:Y:S04]  /*0d40*/  LDG.E.CONSTANT R14, desc[UR6][R8.64+0x28] ;  /* 0x00002806080e7981 */ /* 0x000f68000c1e9900 */
[----:B------:R-:W5:Y:S01]  /*0d50*/  LDG.E.CONSTANT R18, desc[UR6][R8.64+0x2c] ;  /* 0x00002c0608127981 */ /* 0x000f62000c1e9900 */
[-C--:B--2---:R-:W-:Y:S01]  /*0d60*/  FMUL R2, R2, R15.reuse ;  /* 0x0000000f02027220 */ /* 0x084fe20000400000 */
[-C--:B---3--:R-:W-:Y:S01]  /*0d70*/  FMUL R12, R12, R15.reuse ;  /* 0x0000000f0c0c7220 */ /* 0x088fe20000400000 */
[----:B----4-:R-:W-:-:S02]  /*0d80*/  FMUL R16, R16, R15 ;  /* 0x0000000f10107220 */ /* 0x010fc40000400000 */
[-C--:B-----5:R-:W-:Y:S01]  /*0d90*/  FFMA R3, R3, R0.reuse, -R2 ;  /* 0x0000000003037223 */ /* 0x0a0fe20000000802 */
[-C--:B------:R-:W-:Y:S01]  /*0da0*/  FFMA R17, R17, R0.reuse, -R12 ;  /* 0x0000000011117223 */ /* 0x080fe2000000080c */
[----:B------:R-:W-:Y:S02]  /*0db0*/  FFMA R19, R19, R0, -R16 ;  /* 0x0000000013137223 */ /* 0x000fe40000000810 */
[-C--:B------:R-:W-:Y:S01]  /*0dc0*/  FFMA R4, R4, -R10.reuse, R3 ;  /* 0x8000000a04047223 */ /* 0x080fe20000000003 */
[----:B------:R-:W-:-:S03]  /*0dd0*/  FFMA R14, R14, -R10, R17 ;  /* 0x8000000a0e0e7223 */ /* 0x000fc60000000011 */
[----:B0-----:R-:W-:Y:S01]  /*0de0*/  FFMA R13, R4, UR4, R13 ;  /* 0x00000004040d7c23 */ /* 0x001fe2000800000d */
[----:B------:R-:W-:Y:S01]  /*0df0*/  FFMA R18, R18, -R10, R19 ;  /* 0x8000000a12127223 */ /* 0x000fe20000000013 */
[----:B------:R-:W-:-:S03]  /*0e00*/  FFMA R11, R14, UR4, R11 ;  /* 0x000000040e0b7c23 */ /* 0x000fc6000800000b */
[----:B------:R-:W-:Y:S01]  /*0e10*/  STG.E desc[UR6][R6.64], R13 ;  /* 0x0000000d06007986 */ /* 0x000fe2000c101906 */
[----:B------:R-:W-:-:S03]  /*0e20*/  FFMA R5, R18, UR4, R5 ;  /* 0x0000000412057c23 */ /* 0x000fc60008000005 */
[----:B------:R-:W-:Y:S04]  /*0e30*/  STG.E desc[UR6][R6.64+0x4], R11 ;  /* 0x0000040b06007986 */ /* 0x000fe8000c101906 */
[----:B------:R-:W-:Y:S01]  /*0e40*/  STG.E desc[UR6][R6.64+0x8], R5 ;  /* 0x0000080506007986 */ /* 0x000fe2000c101906 */
[----:B------:R-:W-:Y:S05]  /*0e50*/  EXIT ;  /* 0x000000000000794d */ /* 0x000fea0003800000 */
.L_x_38:
[----:B------:R-:W-:Y:S01]  /*0e60*/  ISETP.GT.U32.AND P0, PT, R32, 0x2, PT ;  /* 0x000000022000780c */ /* 0x000fe20003f04070 */
[----:B------:R-:W-:Y:S01]  /*0e70*/  FMUL R20, R37, R26 ;  /* 0x0000001a25147220 */ /* 0x000fe20000400000 */
[----:B------:R-:W-:Y:S01]  /*0e80*/  FMUL R21, R26, R21 ;  /* 0x000000151a157220 */ /* 0x000fe20000400000 */
[----:B------:R-:W-:-:S10]  /*0e90*/  FMUL R22, R22, R35 ;  /* 0x0000002316167220 */ /* 0x000fd40000400000 */
[----:B------:R-:W-:Y:S05]  /*0ea0*/  @P0 BRA `(.L_x_39) ;  /* 0x0000000000f40947 */ /* 0x000fea0003800000 */
[----:B------:R-:W2:Y:S01]  /*0eb0*/  LDG.E.CONSTANT R20, desc[UR6][R8.64+0xc] ;  /* 0x00000c0608147981 */ /* 0x000ea2000c1e9900 */
[----:B------:R-:W0:Y:S03]  /*0ec0*/  LDCU UR4, c[0x3][0x8] ;  /* 0x00c00100ff0477ac */ /* 0x000e260008000800 */
[----:B------:R-:W3:Y:S04]  /*0ed0*/  LDG.E.CONSTANT R4, desc[UR6][R8.64+0x3c] ;  /* 0x00003c0608047981 */ /* 0x000ee8000c1e9900 */
[----:B------:R-:W4:Y:S04]  /*0ee0*/  LDG.E.CONSTANT R23, desc[UR6][R8.64+0x18] ;  /* 0x0000180608177981 */ /* 0x000f28000c1e9900 */
[----:B------:R-:W5:Y:S04]  /*0ef0*/  LDG.E.CONSTANT R2, desc[UR6][R8.64+0x30] ;  /* 0x0000300608027981 */ /* 0x000f68000c1e9900 */
[----:B------:R-:W5:Y:S04]  /*0f00*/  LDG.E.CONSTANT R22, desc[UR6][R8.64+0x24] ;  /* 0x0000240608167981 */ /* 0x000f68000c1e9900 */
[----:B------:R-:W5:Y:S04]  /*0f10*/  LDG.E.CONSTANT R12, desc[UR6][R8.64+0x48] ;  /* 0x00004806080c7981 */ /* 0x000f68000c1e9900 */
[----:B------:R-:W5:Y:S01]  /*0f20*/  LDG.E.CONSTANT R18, desc[UR6][R8.64+0x54] ;  /* 0x0000540608127981 */ /* 0x000f62000c1e9900 */
[----:B0-----:R-:W-:Y:S01]  /*0f30*/  FMUL R3, R3, UR4 ;  /* 0x0000000403037c20 */ /* 0x001fe20008400000 */
[----:B------:R-:W0:Y:S02]  /*0f40*/  LDCU UR4, c[0x3][0x4] ;  /* 0x00c00080ff0477ac */ /* 0x000e240008000800 */
[----:B------:R-:W5:Y:S04]  /*0f50*/  LDG.E.CONSTANT R24, desc[UR6][R8.64+0x10] ;  /* 0x0000100608187981 */ /* 0x000f68000c1e9900 */
[----:B------:R-:W5:Y:S04]  /*0f60*/  LDG.E.CONSTANT R26, desc[UR6][R8.64+0x14] ;  /* 0x00001406081a7981 */ /* 0x000f68000c1e9900 */
[----:B------:R-:W5:Y:S01]  /*0f70*/  LDG.E.CONSTANT R25, desc[UR6][R8.64+0x20] ;  /* 0x0000200608197981 */ /* 0x000f62000c1e9900 */
[----:B--2---:R-:W-:Y:S01]  /*0f80*/  FMUL R20, R20, R15 ;  /* 0x0000000f14147220 */ /* 0x004fe20000400000 */
[----:B---3--:R-:W-:-:S03]  /*0f90*/  FMUL R21, R17, R4 ;  /* 0x0000000411157220 */ /* 0x008fc60000400000 */
[----:B----4-:R-:W-:Y:S02]  /*0fa0*/  FFMA R23, R23, R0, -R20 ;  /* 0x0000000017177223 */ /* 0x010fe40000000814 */
[----:B------:R-:W2:Y:S01]  /*0fb0*/  LDG.E.CONSTANT R20, desc[UR6][R8.64+0x40] ;  /* 0x0000400608147981 */ /* 0x000ea2000c1e9900 */
[----:B-----5:R-:W-:Y:S01]  /*0fc0*/  FFMA R21, R2, R3, R21 ;  /* 0x0000000302157223 */ /* 0x020fe20000000015 */
[----:B------:R-:W-:Y:S02]  /*0fd0*/  FFMA R2, R22, -R10, R23 ;  /* 0x8000000a16027223 */ /* 0x000fe40000000017 */
[----:B------:R-:W3:Y:S01]  /*0fe0*/  LDG.E.CONSTANT R22, desc[UR6][R8.64+0x44] ;  /* 0x0000440608167981 */ /* 0x000ee2000c1e9900 */
[----:B------:R-:W-:-:S03]  /*0ff0*/  FFMA R21, R16, R12, R21 ;  /* 0x0000000c10157223 */ /* 0x000fc60000000015 */
[----:B------:R-:W4:Y:S01]  /*1000*/  LDG.E.CONSTANT R12, desc[UR6][R8.64+0x34] ;  /* 0x00003406080c7981 */ /* 0x000f22000c1e9900 */
[----:B------:R-:W-:-:S03]  /*1010*/  FFMA R4, R14, R18, R21 ;  /* 0x000000120e047223 */ /* 0x000fc60000000015 */
[----:B------:R-:W5:Y:S04]  /*1020*/  LDG.E.CONSTANT R18, desc[UR6][R8.64+0x38] ;  /* 0x0000380608127981 */ /* 0x000f68000c1e9900 */
[----:B------:R-:W5:Y:S01]  /*1030*/  LDG.E.CONSTANT R23, desc[UR6][R8.64+0x1c] ;  /* 0x00001c0608177981 */ /* 0x000f62000c1e9900 */
[-C--:B------:R-:W-:Y:S01]  /*1040*/  FMUL R24, R24, R15.reuse ;  /* 0x0000000f18187220 */ /* 0x080fe20000400000 */
[----:B------:R-:W-:-:S04]  /*1050*/  FMUL R26, R26, R15 ;  /* 0x0000000f1a1a7220 */ /* 0x000fc80000400000 */
[----:B------:R-:W-:Y:S02]  /*1060*/  FFMA R25, R25, R0, -R26 ;  /* 0x0000000019197223 */ /* 0x000fe4000000081a */
[----:B------:R-:W5:Y:S01]  /*1070*/  LDG.E.CONSTANT R26, desc[UR6][R8.64+0x2c] ;  /* 0x00002c06081a7981 */ /* 0x000f62000c1e9900 */
[C---:B--2---:R-:W-:Y:S01]  /*1080*/  FMUL R20, R17.reuse, R20 ;  /* 0x0000001411147220 */ /* 0x044fe20000400000 */
[----:B---3--:R-:W-:Y:S02]  /*1090*/  FMUL R21, R17, R22 ;  /* 0x0000001611157220 */ /* 0x008fe40000400000 */
[----:B------:R-:W2:Y:S01]  /*10a0*/  LDG.E.CONSTANT R22, desc[UR6][R8.64+0x5c] ;  /* 0x00005c0608167981 */ /* 0x000ea2000c1e9900 */
[----:B----4-:R-:W-:-:S03]  /*10b0*/  FFMA R17, R3, R12, R20 ;  /* 0x0000000c03117223 */ /* 0x010fc60000000014 */
[----:B------:R-:W3:Y:S01]  /*10c0*/  LDG.E.CONSTANT R20, desc[UR6][R8.64+0x50] ;  /* 0x0000500608147981 */ /* 0x000ee2000c1e9900 */
[----:B-----5:R-:W-:-:S03]  /*10d0*/  FFMA R21, R3, R18, R21 ;  /* 0x0000001203157223 */ /* 0x020fc60000000015 */
[----:B------:R-:W4:Y:S01]  /*10e0*/  LDG.E.CONSTANT R3, desc[UR6][R8.64+0x4c] ;  /* 0x00004c0608037981 */ /* 0x000f22000c1e9900 */
[----:B------:R-:W-:-:S03]  /*10f0*/  FFMA R15, R23, R0, -R24 ;  /* 0x00000000170f7223 */ /* 0x000fc60000000818 */
[----:B------:R-:W5:Y:S04]  /*1100*/  LDG.E.CONSTANT R24, desc[UR6][R8.64+0x28] ;  /* 0x0000280608187981 */ /* 0x000f68000c1e9900 */
[----:B------:R-:W5:Y:S04]  /*1110*/  LDG.E.CONSTANT R12, desc[UR6][R8.64+0x58] ;  /* 0x00005806080c7981 */ /* 0x000f68000c1e9900 */
[----:B------:R-:W5:Y:S04]  /*1120*/  LDG.E.CONSTANT R0, desc[UR6][R8.64+0x60] ;  /* 0x0000600608007981 */ /* 0x000f68000c1e9900 */
[----:B------:R-:W5:Y:S04]  /*1130*/  LDG.E.CONSTANT R18, desc[UR6][R8.64+0x64] ;  /* 0x0000640608127981 */ /* 0x000f68000c1e9900 */
[----:B------:R1:W5:Y:S01]  /*1140*/  LDG.E.CONSTANT R23, desc[UR6][R8.64+0x68] ;  /* 0x0000680608177981 */ /* 0x000362000c1e9900 */
[----:B------:R-:W-:Y:S01]  /*1150*/  FFMA R26, R26, -R10, R25 ;  /* 0x8000000a1a1a7223 */ /* 0x000fe20000000019 */
[----:B0-----:R-:W-:-:S03]  /*1160*/  FFMA R13, R2, UR4, R13 ;  /* 0x00000004020d7c23 */ /* 0x001fc6000800000d */
[----:B-1----:R-:W-:Y:S01]  /*1170*/  FFMA R9, R26, UR4, R5 ;  /* 0x000000041a097c23 */ /* 0x002fe20008000005 */
[C---:B---3--:R-:W-:Y:S01]  /*1180*/  FFMA R21, R16.reuse, R20, R21 ;  /* 0x0000001410157223 */ /* 0x048fe20000000015 */
[----:B----4-:R-:W-:-:S03]  /*1190*/  FFMA R3, R16, R3, R17 ;  /* 0x0000000310037223 */ /* 0x010fc60000000011 */
[----:B--2---:R-:W-:Y:S01]  /*11a0*/  FFMA R22, R14, R22, R21 ;  /* 0x000000160e167223 */ /* 0x004fe20000000015 */
[----:B-----5:R-:W-:Y:S01]  /*11b0*/  FFMA R24, R24, -R10, R15 ;  /* 0x8000000a18187223 */ /* 0x020fe2000000000f */
[----:B------:R-:W-:-:S03]  /*11c0*/  FFMA R12, R14, R12, R3 ;  /* 0x0000000c0e0c7223 */ /* 0x000fc60000000003 */
[----:B------:R-:W-:Y:S01]  /*11d0*/  FFMA R11, R24, UR4, R11 ;  /* 0x00000004180b7c23 */ /* 0x000fe2000800000b */
[C---:B------:R-:W-:Y:S01]  /*11e0*/  FFMA R0, R19.reuse, R0, R4 ;  /* 0x0000000013007223 */ /* 0x040fe20000000004 */
[C---:B------:R-:W-:Y:S01]  /*11f0*/  FFMA R12, R19.reuse, R18, R12 ;  /* 0x00000012130c7223 */ /* 0x040fe2000000000c */
[----:B------:R-:W-:Y:S02]  /*1200*/  FFMA R22, R19, R23, R22 ;  /* 0x0000001713167223 */ /* 0x000fe40000000016 */
[----:B------:R-:W-:Y:S01]  /*1210*/  FADD R3, R13, R0 ;  /* 0x000000000d037221 */ /* 0x000fe20000000000 */
[----:B------:R-:W-:Y:S01]  /*1220*/  FADD R5, R11, R12 ;  /* 0x0000000c0b057221 */ /* 0x000fe20000000000 */
[----:B------:R-:W-:-:S03]  /*1230*/  FADD R9, R9, R22 ;  /* 0x0000001609097221 */ /* 0x000fc60000000000 */
[----:B------:R-:W-:Y:S04]  /*1240*/  STG.E desc[UR6][R6.64], R3 ;  /* 0x0000000306007986 */ /* 0x000fe8000c101906 */
[----:B------:R-:W-:Y:S04]  /*1250*/  STG.E desc[UR6][R6.64+0x4], R5 ;  /* 0x0000040506007986 */ /* 0x000fe8000c101906 */
[----:B------:R-:W-:Y:S01]  /*1260*/  STG.E desc[UR6][R6.64+0x8], R9 ;  /* 0x0000080906007986 */ /* 0x000fe2000c101906 */
[----:B------:R-:W-:Y:S05]  /*1270*/  EXIT ;  /* 0x000000000000794d */ /* 0x000fea0003800000 */
.L_x_39:
[----:B------:R-:W2:Y:S04]  /*1280*/  LDG.E.CONSTANT R26, desc[UR6][R8.64+0xc] ;  /* 0x00000c06081a7981 */ /* 0x000ea8000c1e9900 */
[----:B------:R-:W3:Y:S01]  /*1290*/  LDG.E.CONSTANT R35, desc[UR6][R8.64+0x18] ;  /* 0x0000180608237981 */ /* 0x000ee2000c1e9900 */
[C---:B------:R-:W-:Y:S01]  /*12a0*/  FADD R34, -R30.reuse, R31 ;  /* 0x0000001f1e227221 */ /* 0x040fe20000000100 */
[----:B------:R-:W-:Y:S01]  /*12b0*/  FFMA R30, R30, -3, R33 ;  /* 0xc04000001e1e7823 */ /* 0x000fe20000000021 */
[----:B------:R-:W0:Y:S01]  /*12c0*/  LDCU UR11, c[0x3][0x8] ;  /* 0x00c00100ff0b77ac */ /* 0x000e220008000800 */
[----:B------:R-:W4:Y:S01]  /*12d0*/  LDG.E.CONSTANT R31, desc[UR6][R8.64+0x24] ;  /* 0x00002406081f7981 */ /* 0x000f22000c1e9900 */
[----:B------:R-:W-:Y:S01]  /*12e0*/  FMUL R24, R24, R34 ;  /* 0x0000002218187220 */ /* 0x000fe20000400000 */
[----:B------:R-:W-:Y:S01]  /*12f0*/  FMUL R25, R34, R25 ;  /* 0x0000001922197220 */ /* 0x000fe20000400000 */
[----:B------:R-:W1:Y:S01]  /*1300*/  LDCU UR10, c[0x3][0x4] ;  /* 0x00c00080ff0a77ac */ /* 0x000e620008000800 */
[----:B------:R-:W5:Y:S01]  /*1310*/  LDG.E.CONSTANT R33, desc[UR6][R8.64+0x48] ;  /* 0x0000480608217981 */ /* 0x000f62000c1e9900 */
[----:B------:R-:W-:Y:S01]  /*1320*/  FMUL R37, R10, R10 ;  /* 0x0000000a0a257220 */ /* 0x000fe20000400000 */
[----:B------:R-:W-:Y:S01]  /*1330*/  FMUL R27, R28, R27 ;  /* 0x0000001b1c1b7220 */ /* 0x000fe20000400000 */
[----:B------:R-:W-:Y:S01]  /*1340*/  ISETP.NE.AND P0, PT, R32, 0x3, PT ;  /* 0x000000032000780c */ /* 0x000fe20003f05270 */
[----:B------:R-:W-:Y:S01]  /*1350*/  FMUL R23, R23, R30 ;  /* 0x0000001e17177220 */ /* 0x000fe20000400000 */
[----:B------:R-:W5:Y:S01]  /*1360*/  LDCU UR5, c[0x3][0x20] ;  /* 0x00c00400ff0577ac */ /* 0x000f620008000800 */
[----:B------:R-:W5:Y:S01]  /*1370*/  LDCU UR4, c[0x3][0x1c] ;  /* 0x00c00380ff0477ac */ /* 0x000f620008000800 */
[----:B------:R-:W5:Y:S01]  /*1380*/  LDCU.64 UR8, c[0x3][0x30] ;  /* 0x00c00600ff0877ac */ /* 0x000f620008000a00 */
[----:B--2---:R-:W-:Y:S01]  /*1390*/  FMUL R34, R26, R15 ;  /* 0x0000000f1a227220 */ /* 0x004fe20000400000 */
[----:B------:R-:W2:Y:S04]  /*13a0*/  LDG.E.CONSTANT R32, desc[UR6][R8.64+0x60] ;  /* 0x0000600608207981 */ /* 0x000ea8000c1e9900 */
[----:B------:R-:W5:Y:S01]  /*13b0*/  LDG.E.CONSTANT R26, desc[UR6][R8.64+0x3c] ;  /* 0x00003c06081a7981 */ /* 0x000f62000c1e9900 */
[----:B---3--:R-:W-:-:S03]  /*13c0*/  FFMA R34, R35, R0, -R34 ;  /* 0x0000000023227223 */ /* 0x008fc60000000822 */
[----:B------:R-:W3:Y:S01]  /*13d0*/  LDG.E.CONSTANT R35, desc[UR6][R8.64+0x30] ;  /* 0x0000300608237981 */ /* 0x000ee2000c1e9900 */
[----:B----4-:R-:W-:-:S03]  /*13e0*/  FFMA R34, R31, -R10, R34 ;  /* 0x8000000a1f227223 */ /* 0x010fc60000000022 */
[----:B------:R-:W4:Y:S01]  /*13f0*/  LDG.E.CONSTANT R31, desc[UR6][R8.64+0x54] ;  /* 0x00005406081f7981 */ /* 0x000f22000c1e9900 */
[----:B------:R-:W-:Y:S01]  /*1400*/  FMUL R30, R15, R15 ;  /* 0x0000000f0f1e7220 */ /* 0x000fe20000400000 */
[----:B-1----:R-:W-:Y:S02]  /*1410*/  FFMA R13, R34, UR10, R13 ;  /* 0x0000000a220d7c23 */ /* 0x002fe4000800000d */
[----:B------:R-:W2:Y:S01]  /*1420*/  LDG.E.CONSTANT R34, desc[UR6][R8.64+0x6c] ;  /* 0x00006c0608227981 */ /* 0x000ea2000c1e9900 */
[----:B-----5:R-:W-:Y:S01]  /*1430*/  FMUL R36, R26, R17 ;  /* 0x000000111a247220 */ /* 0x020fe20000400000 */
[----:B0-----:R-:W-:-:S04]  /*1440*/  FMUL R26, R3, UR11 ;  /* 0x0000000b031a7c20 */ /* 0x001fc80008400000 */
[----:B---3--:R-:W-:Y:S01]  /*1450*/  FFMA R35, R35, R26, R36 ;  /* 0x0000001a23237223 */ /* 0x008fe20000000024 */
[----:B------:R-:W-:Y:S01]  /*1460*/  FMUL R26, R29, R28 ;  /* 0x0000001c1d1a7220 */ /* 0x000fe20000400000 */
[C-C-:B------:R-:W-:Y:S01]  /*1470*/  FADD R29, R37.reuse, -R30.reuse ;  /* 0x8000001e251d7221 */ /* 0x140fe20000000000 */
[----:B------:R-:W-:Y:S01]  /*1480*/  FFMA R28, R30, -3, R37 ;  /* 0xc04000001e1c7823 */ /* 0x000fe20000000025 */
[----:B------:R-:W-:Y:S01]  /*1490*/  FFMA R36, R16, R33, R35 ;  /* 0x0000002110247223 */ /* 0x000fe20000000023 */
[----:B------:R-:W-:Y:S02]  /*14a0*/  FFMA R33, R37, 3, -R30 ;  /* 0x4040000025217823 */ /* 0x000fe4000000081e */
[----:B------:R-:W3:Y:S01]  /*14b0*/  LDG.E.CONSTANT R30, desc[UR6][R8.64+0x78] ;  /* 0x00007806081e7981 */ /* 0x000ee2000c1e9900 */
[----:B----4-:R-:W-:Y:S01]  /*14c0*/  FFMA R36, R31, R14, R36 ;  /* 0x0000000e1f247223 */ /* 0x010fe20000000024 */
[----:B------:R-:W-:Y:S02]  /*14d0*/  FMUL R31, R3, UR5 ;  /* 0x00000005031f7c20 */ /* 0x000fe40008400000 */
[----:B------:R-:W4:Y:S02]  /*14e0*/  @P0 LDG.E.CONSTANT R37, desc[UR6][R8.64+0xcc] ;  /* 0x0000cc0608250981 */ /* 0x000f24000c1e9900 */
[----:B------:R-:W-:Y:S01]  /*14f0*/  FMUL R31, R31, R0 ;  /* 0x000000001f1f7220 */ /* 0x000fe20000400000 */
[----:B--2---:R-:W-:-:S02]  /*1500*/  FFMA R32, R19, R32, R36 ;  /* 0x0000002013207223 */ /* 0x004fc40000000024 */
[----:B------:R-:W2:Y:S01]  /*1510*/  LDG.E.CONSTANT R36, desc[UR6][R8.64+0x9c] ;  /* 0x00009c0608247981 */ /* 0x000ea2000c1e9900 */
[----:B---3--:R-:W-:Y:S01]  /*1520*/  FMUL R35, R30, R31 ;  /* 0x0000001f1e237220 */ /* 0x008fe20000400000 */
[----:B------:R-:W-:Y:S01]  /*1530*/  FMUL R30, R15, UR4 ;  /* 0x000000040f1e7c20 */ /* 0x000fe20008400000 */
[----:B----4-:R-:W-:-:S03]  /*1540*/  @P0 FMUL R37, R12, R37 ;  /* 0x000000250c250220 */ /* 0x010fc60000400000 */
[----:B------:R-:W-:Y:S01]  /*1550*/  FMUL R31, R33, R30 ;  /* 0x0000001e211f7220 */ /* 0x000fe20000400000 */
[----:B------:R-:W-:Y:S01]  /*1560*/  FADD R32, R13, R32 ;  /* 0x000000200d207221 */ /* 0x000fe20000000000 */
[----:B------:R-:W3:Y:S01]  /*1570*/  LDG.E.CONSTANT R33, desc[UR6][R8.64+0x84] ;  /* 0x0000840608217981 */ /* 0x000ee2000c1e9900 */
[----:B------:R-:W0:Y:S01]  /*1580*/  LDCU.64 UR4, c[0x3][0x30] ;  /* 0x00c00600ff0477ac */ /* 0x000e220008000a00 */
[----:B------:R-:W-:Y:S02]  /*1590*/  FFMA R31, R34, R31, R35 ;  /* 0x0000001f221f7223 */ /* 0x000fe40000000023 */
[----:B------:R-:W4:Y:S01]  /*15a0*/  LDG.E.CONSTANT R35, desc[UR6][R8.64+0x90] ;  /* 0x0000900608237981 */ /* 0x000f22000c1e9900 */
[----:B------:R-:W-:-:S03]  /*15b0*/  FMUL R34, R0, UR8 ;  /* 0x0000000800227c20 */ /* 0x000fc60008400000 */
[----:B------:R-:W5:Y:S01]  /*15c0*/  @P0 LDG.E.CONSTANT R13, desc[UR6][R8.64+0x114] ;  /* 0x00011406080d0981 */ /* 0x000f62000c1e9900 */
[----:B------:R-:W-:-:S03]  /*15d0*/  FMUL R34, R29, R34 ;  /* 0x000000221d227220 */ /* 0x000fc60000400000 */
[----:B------:R-:W5:Y:S01]  /*15e0*/  LDG.E.CONSTANT R29, desc[UR6][R8.64+0xa8] ;  /* 0x0000a806081d7981 */ /* 0x000f62000c1e9900 */
[----:B---3--:R-:W-:-:S04]  /*15f0*/  FFMA R31, R24, R33, R31 ;  /* 0x00000021181f7223 */ /* 0x008fc8000000001f */
[----:B----4-:R-:W-:Y:S02]  /*1600*/  FFMA R31, R23, R35, R31 ;  /* 0x00000023171f7223 */ /* 0x010fe4000000001f */
[----:B------:R-:W3:Y:S02]  /*1610*/  @P0 LDG.E.CONSTANT R35, desc[UR6][R8.64+0xc0] ;  /* 0x0000c00608230981 */ /* 0x000ee4000c1e9900 */
[----:B--2---:R-:W-:Y:S01]  /*1620*/  FFMA R36, R25, R36, R31 ;  /* 0x0000002419247223 */ /* 0x004fe2000000001f */
[----:B------:R-:W-:-:S04]  /*1630*/  FMUL R31, R10, UR9 ;  /* 0x000000090a1f7c20 */ /* 0x000fc80008400000 */
[----:B------:R-:W-:Y:S02]  /*1640*/  FMUL R33, R28, R31 ;  /* 0x0000001f1c217220 */ /* 0x000fe40000400000 */
[----:B------:R-:W2:Y:S01]  /*1650*/  LDG.E.CONSTANT R28, desc[UR6][R8.64+0xb4] ;  /* 0x0000b406081c7981 */ /* 0x000ea2000c1e9900 */
[----:B-----5:R-:W-:-:S03]  /*1660*/  FFMA R29, R29, R34, R36 ;  /* 0x000000221d1d7223 */ /* 0x020fc60000000024 */
[----:B------:R-:W4:Y:S04]  /*1670*/  @P0 LDG.E.CONSTANT R31, desc[UR6][R8.64+0xd8] ;  /* 0x0000d806081f0981 */ /* 0x000f28000c1e9900 */
[----:B------:R-:W5:Y:S04]  /*1680*/  @P0 LDG.E.CONSTANT R36, desc[UR6][R8.64+0xe4] ;  /* 0x0000e40608240981 */ /* 0x000f68000c1e9900 */
[----:B------:R-:W5:Y:S01]  /*1690*/  @P0 LDG.E.CONSTANT R34, desc[UR6][R8.64+0xfc] ;  /* 0x0000fc0608220981 */ /* 0x000f62000c1e9900 */
[----:B--2---:R-:W-:-:S03]  /*16a0*/  FFMA R29, R28, R33, R29 ;  /* 0x000000211c1d7223 */ /* 0x004fc6000000001d */
[----:B------:R-:W2:Y:S01]  /*16b0*/  @P0 LDG.E.CONSTANT R33, desc[UR6][R8.64+0xf0] ;  /* 0x0000f00608210981 */ /* 0x000ea2000c1e9900 */
[----:B---3--:R-:W-:-:S03]  /*16c0*/  @P0 FFMA R35, R22, R35, R37 ;  /* 0x0000002316230223 */ /* 0x008fc60000000025 */
[----:B------:R-:W3:Y:S01]  /*16d0*/  @P0 LDG.E.CONSTANT R28, desc[UR6][R8.64+0x108] ;  /* 0x00010806081c0981 */ /* 0x000ee2000c1e9900 */
[----:B----4-:R-:W-:Y:S01]  /*16e0*/  @P0 FFMA R31, R26, R31, R35 ;  /* 0x0000001f1a1f0223 */ /* 0x010fe20000000023 */
[----:B------:R-:W-:Y:S02]  /*16f0*/  FADD R32, R32, R29 ;  /* 0x0000001d20207221 */ /* 0x000fe40000000000 */
[----:B------:R-:W4:Y:S01]  /*1700*/  LDG.E.CONSTANT R29, desc[UR6][R8.64+0x28] ;  /* 0x00002806081d7981 */ /* 0x000f22000c1e9900 */
[----:B-----5:R-:W-:-:S03]  /*1710*/  @P0 FFMA R31, R20, R36, R31 ;  /* 0x00000024141f0223 */ /* 0x020fc6000000001f */
[----:B------:R-:W5:Y:S01]  /*1720*/  LDG.E.CONSTANT R37, desc[UR6][R8.64+0x70] ;  /* 0x0000700608257981 */ /* 0x000f62000c1e9900 */
[----:B--2---:R-:W-:-:S03]  /*1730*/  @P0 FFMA R36, R2, R33, R31 ;  /* 0x0000002102240223 */ /* 0x004fc6000000001f */
[----:B------:R-:W2:Y:S01]  /*1740*/  @P0 LDG.E.CONSTANT R31, desc[UR6][R8.64+0x120] ;  /* 0x00012006081f0981 */ /* 0x000ea2000c1e9900 */
[----:B------:R-:W-:-:S03]  /*1750*/  @P0 FFMA R36, R21, R34, R36 ;  /* 0x0000002215240223 */ /* 0x000fc60000000024 */
[----:B------:R-:W4:Y:S04]  /*1760*/  LDG.E.CONSTANT R34, desc[UR6][R8.64+0x10] ;  /* 0x0000100608227981 */ /* 0x000f28000c1e9900 */
[----:B------:R-:W5:Y:S01]  /*1770*/  LDG.E.CONSTANT R33, desc[UR6][R8.64+0x1c] ;  /* 0x00001c0608217981 */ /* 0x000f62000c1e9900 */
[----:B---3--:R-:W-:-:S03]  /*1780*/  @P0 FFMA R35, R27, R28, R36 ;  /* 0x0000001c1b230223 */ /* 0x008fc60000000024 */
[----:B------:R-:W3:Y:S01]  /*1790*/  LDG.E.CONSTANT R36, desc[UR6][R8.64+0x40] ;  /* 0x0000400608247981 */ /* 0x000ee2000c1e9900 */
[----:B------:R-:W-:-:S03]  /*17a0*/  @P0 FFMA R13, R4, R13, R35 ;  /* 0x0000000d040d0223 */ /* 0x000fc60000000023 */
[----:B------:R-:W3:Y:S04]  /*17b0*/  LDG.E.CONSTANT R28, desc[UR6][R8.64+0x34] ;  /* 0x00003406081c7981 */ /* 0x000ee8000c1e9900 */
[----:B------:R-:W3:Y:S01]  /*17c0*/  LDG.E.CONSTANT R35, desc[UR6][R8.64+0x4c] ;  /* 0x00004c0608237981 */ /* 0x000ee2000c1e9900 */
[----:B--2---:R-:W-:Y:S01]  /*17d0*/  @P0 FFMA R31, R18, R31, R13 ;  /* 0x0000001f121f0223 */ /* 0x004fe2000000000d */
[----:B----4-:R-:W-:Y:S01]  /*17e0*/  FMUL R34, R34, R15 ;  /* 0x0000000f22227220 */ /* 0x010fe20000400000 */
[----:B------:R-:W-:-:S03]  /*17f0*/  MOV R13, R32 ;  /* 0x00000020000d7202 */ /* 0x000fc60000000f00 */
[----:B-----5:R-:W-:Y:S02]  /*1800*/  FFMA R34, R33, R0, -R34 ;  /* 0x0000000021227223 */ /* 0x020fe40000000822 */
[----:B------:R-:W2:Y:S01]  /*1810*/  LDG.E.CONSTANT R33, desc[UR6][R8.64+0x58] ;  /* 0x0000580608217981 */ /* 0x000ea2000c1e9900 */
[----:B------:R-:W-:-:S03]  /*1820*/  @P0 FADD R13, R32, R31 ;  /* 0x0000001f200d0221 */ /* 0x000fc60000000000 */
[----:B------:R-:W4:Y:S01]  /*1830*/  LDG.E.CONSTANT R32, desc[UR6][R8.64+0x64] ;  /* 0x0000640608207981 */ /* 0x000f22000c1e9900 */
[----:B------:R-:W-:Y:S01]  /*1840*/  FFMA R34, R29, -R10, R34 ;  /* 0x8000000a1d227223 */ /* 0x000fe20000000022 */
[----:B---3--:R-:W-:Y:S01]  /*1850*/  FMUL R29, R36, R17 ;  /* 0x00000011241d7220 */ /* 0x008fe20000400000 */
[----:B------:R-:W-:-:S04]  /*1860*/  FMUL R31, R3, UR11 ;  /* 0x0000000b031f7c20 */ /* 0x000fc80008400000 */
[----:B------:R-:W-:-:S04]  /*1870*/  FFMA R29, R28, R31, R29 ;  /* 0x0000001f1c1d7223 */ /* 0x000fc8000000001d */
[----:B------:R-:W-:Y:S01]  /*1880*/  FFMA R36, R16, R35, R29 ;  /* 0x0000002310247223 */ /* 0x000fe2000000001d */
[----:B------:R-:W-:Y:S01]  /*1890*/  FFMA R28, R34, UR10, R11 ;  /* 0x0000000a221c7c23 */ /* 0x000fe2000800000b */
[----:B------:R-:W-:Y:S01]  /*18a0*/  FMUL R11, R10, R10 ;  /* 0x0000000a0a0b7220 */ /* 0x000fe20000400000 */
[----:B------:R-:W-:-:S04]  /*18b0*/  FMUL R34, R15, R15 ;  /* 0x0000000f0f227220 */ /* 0x000fc80000400000 */
[C-C-:B------:R-:W-:Y:S01]  /*18c0*/  FADD R29, R11.reuse, -R34.reuse ;  /* 0x800000220b1d7221 */ /* 0x140fe20000000000 */
[----:B------:R-:W-:Y:S01]  /*18d0*/  FFMA R35, R11, 3, -R34 ;  /* 0x404000000b237823 */ /* 0x000fe20000000822 */
[----:B------:R-:W-:Y:S01]  /*18e0*/  FFMA R11, R34, -3, R11 ;  /* 0xc0400000220b7823 */ /* 0x000fe2000000000b */
[----:B0-----:R-:W-:-:S04]  /*18f0*/  FMUL R34, R10, UR5 ;  /* 0x000000050a227c20 */ /* 0x001fc80008400000 */
[----:B------:R-:W-:Y:S02]  /*1900*/  FMUL R11, R11, R34 ;  /* 0x000000220b0b7220 */ /* 0x000fe40000400000 */
[----:B------:R-:W3:Y:S01]  /*1910*/  LDG.E.CONSTANT R34, desc[UR6][R8.64+0x14] ;  /* 0x0000140608227981 */ /* 0x000ee2000c1e9900 */
[----:B------:R-:W-:-:S03]  /*1920*/  FMUL R30, R35, R30 ;  /* 0x0000001e231e7220 */ /* 0x000fc60000400000 */
[----:B------:R-:W5:Y:S01]  /*1930*/  LDG.E.CONSTANT R35, desc[UR6][R8.64+0x20] ;  /* 0x0000200608237981 */ /* 0x000f62000c1e9900 */
[----:B--2---:R-:W-:-:S04]  /*1940*/  FFMA R36, R33, R14, R36 ;  /* 0x0000000e21247223 */ /* 0x004fc80000000024 */
[----:B----4-:R-:W-:Y:S01]  /*1950*/  FFMA R33, R19, R32, R36 ;  /* 0x0000002013217223 */ /* 0x010fe20000000024 */
[----:B------:R-:W-:Y:S01]  /*1960*/  FMUL R32, R0, UR4 ;  /* 0x0000000400207c20 */ /* 0x000fe20008400000 */
[----:B------:R-:W0:Y:S01]  /*1970*/  LDCU UR4, c[0x3][0x20] ;  /* 0x00c00400ff0477ac */ /* 0x000e220008000800 */
[----:B------:R-:W2:Y:S02]  /*1980*/  LDG.E.CONSTANT R36, desc[UR6][R8.64+0x5c] ;  /* 0x00005c0608247981 */ /* 0x000ea4000c1e9900 */
[----:B------:R-:W-:Y:S02]  /*1990*/  FMUL R29, R29, R32 ;  /* 0x000000201d1d7220 */ /* 0x000fe40000400000 */
[----:B------:R-:W4:Y:S01]  /*19a0*/  LDG.E.CONSTANT R32, desc[UR6][R8.64+0x7c] ;  /* 0x00007c0608207981 */ /* 0x000f22000c1e9900 */
[----:B------:R-:W-:-:S03]  /*19b0*/  FADD R28, R28, R33 ;  /* 0x000000211c1c7221 */ /* 0x000fc60000000000 */
[----:B------:R-:W2:Y:S01]  /*19c0*/  LDG.E.CONSTANT R33, desc[UR6][R8.64+0x88] ;  /* 0x0000880608217981 */ /* 0x000ea2000c1e9900 */
[----:B0-----:R-:W-:-:S04]  /*19d0*/  FMUL R3, R3, UR4 ;  /* 0x0000000403037c20 */ /* 0x001fc80008400000 */
[-C--:B------:R-:W-:Y:S01]  /*19e0*/  FMUL R3, R3, R0.reuse ;  /* 0x0000000003037220 */ /* 0x080fe20000400000 */
[----:B---3--:R-:W-:Y:S02]  /*19f0*/  FMUL R34, R34, R15 ;  /* 0x0000000f22227220 */ /* 0x008fe40000400000 */
[----:B------:R-:W3:Y:S02]  /*1a00*/  LDG.E.CONSTANT R15, desc[UR6][R8.64+0x94] ;  /* 0x00009406080f7981 */ /* 0x000ee4000c1e9900 */
[----:B-----5:R-:W-:Y:S02]  /*1a10*/  FFMA R35, R35, R0, -R34 ;  /* 0x0000000023237223 */ /* 0x020fe40000000822 */
[----:B------:R-:W5:Y:S01]  /*1a20*/  LDG.E.CONSTANT R34, desc[UR6][R8.64+0x50] ;  /* 0x0000500608227981 */ /* 0x000f62000c1e9900 */
[----:B----4-:R-:W-:-:S04]  /*1a30*/  FMUL R32, R32, R3 ;  /* 0x0000000320207220 */ /* 0x010fc80000400000 */
[----:B------:R-:W-:Y:S02]  /*1a40*/  FFMA R37, R30, R37, R32 ;  /* 0x000000251e257223 */ /* 0x000fe40000000020 */
[----:B------:R-:W4:Y:S02]  /*1a50*/  LDG.E.CONSTANT R32, desc[UR6][R8.64+0x44] ;  /* 0x0000440608207981 */ /* 0x000f24000c1e9900 */
[----:B--2---:R-:W-:Y:S02]  /*1a60*/  FFMA R0, R24, R33, R37 ;  /* 0x0000002118007223 */ /* 0x004fe40000000025 */
[----:B------:R-:W2:Y:S02]  /*1a70*/  LDG.E.CONSTANT R33, desc[UR6][R8.64+0x38] ;  /* 0x0000380608217981 */ /* 0x000ea4000c1e9900 */
[----:B---3--:R-:W-:Y:S02]  /*1a80*/  FFMA R0, R23, R15, R0 ;  /* 0x0000000f17007223 */ /* 0x008fe40000000000 */
[----:B------:R-:W3:Y:S01]  /*1a90*/  LDG.E.CONSTANT R15, desc[UR6][R8.64+0x74] ;  /* 0x00007406080f7981 */ /* 0x000ee2000c1e9900 */
[----:B----4-:R-:W-:-:S03]  /*1aa0*/  FMUL R32, R32, R17 ;  /* 0x0000001120207220 */ /* 0x010fc60000400000 */
[----:B------:R-:W4:Y:S01]  /*1ab0*/  @P0 LDG.E.CONSTANT R17, desc[UR6][R8.64+0xd0] ;  /* 0x0000d00608110981 */ /* 0x000f22000c1e9900 */
[----:B--2---:R-:W-:-:S03]  /*1ac0*/  FFMA R31, R33, R31, R32 ;  /* 0x0000001f211f7223 */ /* 0x004fc60000000020 */
[----:B------:R-:W2:Y:S01]  /*1ad0*/  LDG.E.CONSTANT R32, desc[UR6][R8.64+0xa0] ;  /* 0x0000a00608207981 */ /* 0x000ea2000c1e9900 */
[----:B-----5:R-:W-:-:S03]  /*1ae0*/  FFMA R31, R16, R34, R31 ;  /* 0x00000022101f7223 */ /* 0x020fc6000000001f */
[----:B------:R-:W5:Y:S04]  /*1af0*/  LDG.E.CONSTANT R34, desc[UR6][R8.64+0x2c] ;  /* 0x00002c0608227981 */ /* 0x000f68000c1e9900 */
[----:B------:R-:W3:Y:S01]  /*1b00*/  LDG.E.CONSTANT R16, desc[UR6][R8.64+0x80] ;  /* 0x0000800608107981 */ /* 0x000ee2000c1e9900 */
[----:B------:R-:W-:-:S03]  /*1b10*/  FFMA R14, R36, R14, R31 ;  /* 0x0000000e240e7223 */ /* 0x000fc6000000001f */
[----:B------:R-:W2:Y:S04]  /*1b20*/  LDG.E.CONSTANT R31, desc[UR6][R8.64+0x8c] ;  /* 0x00008c06081f7981 */ /* 0x000ea8000c1e9900 */
[----:B------:R-:W2:Y:S01]  /*1b30*/  @P0 LDG.E.CONSTANT R33, desc[UR6][R8.64+0xdc] ;  /* 0x0000dc0608210981 */ /* 0x000ea2000c1e9900 */
[----:B-----5:R-:W-:-:S03]  /*1b40*/  FFMA R10, R34, -R10, R35 ;  /* 0x8000000a220a7223 */ /* 0x020fc60000000023 */
[----:B------:R-:W5:Y:S01]  /*1b50*/  @P0 LDG.E.CONSTANT R35, desc[UR6][R8.64+0xc4] ;  /* 0x0000c40608230981 */ /* 0x000f62000c1e9900 */
[----:B---3--:R-:W-:-:S03]  /*1b60*/  FMUL R3, R3, R16 ;  /* 0x0000001003037220 */ /* 0x008fc60000400000 */
[----:B------:R-:W3:Y:S01]  /*1b70*/  LDG.E.CONSTANT R16, desc[UR6][R8.64+0xac] ;  /* 0x0000ac0608107981 */ /* 0x000ee2000c1e9900 */
[----:B------:R-:W-:-:S03]  /*1b80*/  FFMA R37, R30, R15, R3 ;  /* 0x0000000f1e257223 */ /* 0x000fc60000000003 */
[----:B------:R-:W3:Y:S04]  /*1b90*/  LDG.E.CONSTANT R30, desc[UR6][R8.64+0x98] ;  /* 0x00009806081e7981 */ /* 0x000ee8000c1e9900 */
[----:B------:R-:W3:Y:S04]  /*1ba0*/  @P0 LDG.E.CONSTANT R15, desc[UR6][R8.64+0xe8] ;  /* 0x0000e806080f0981 */ /* 0x000ee8000c1e9900 */
[----:B------:R-:W3:Y:S01]  /*1bb0*/  @P0 LDG.E.CONSTANT R3, desc[UR6][R8.64+0xf4] ;  /* 0x0000f40608030981 */ /* 0x000ee2000c1e9900 */
[----:B----4-:R-:W-:Y:S01]  /*1bc0*/  @P0 FMUL R17, R12, R17 ;  /* 0x000000110c110220 */ /* 0x010fe20000400000 */
[----:B--2---:R-:W-:Y:S01]  /*1bd0*/  FFMA R0, R25, R32, R0 ;  /* 0x0000002019007223 */ /* 0x004fe20000000000 */
[----:B------:R-:W-:Y:S01]  /*1be0*/  FFMA R24, R24, R31, R37 ;  /* 0x0000001f18187223 */ /* 0x000fe20000000025 */
[----:B------:R-:W2:Y:S04]  /*1bf0*/  @P0 LDG.E.CONSTANT R32, desc[UR6][R8.64+0x10c] ;  /* 0x00010c0608200981 */ /* 0x000ea8000c1e9900 */
[----:B------:R-:W4:Y:S04]  /*1c00*/  @P0 LDG.E.CONSTANT R31, desc[UR6][R8.64+0x118] ;  /* 0x00011806081f0981 */ /* 0x000f28000c1e9900 */
[----:B------:R-:W4:Y:S01]  /*1c10*/  LDG.E.CONSTANT R34, desc[UR6][R8.64+0xbc] ;  /* 0x0000bc0608227981 */ /* 0x000f22000c1e9900 */
[----:B-----5:R-:W-:-:S03]  /*1c20*/  @P0 FFMA R35, R22, R35, R17 ;  /* 0x0000002316230223 */ /* 0x020fc60000000011 */
[----:B------:R-:W5:Y:S01]  /*1c30*/  LDG.E.CONSTANT R17, desc[UR6][R8.64+0xb8] ;  /* 0x0000b80608117981 */ /* 0x000f62000c1e9900 */
[----:B---3--:R-:W-:-:S03]  /*1c40*/  FFMA R0, R29, R16, R0 ;  /* 0x000000101d007223 */ /* 0x008fc60000000000 */
[----:B------:R-:W3:Y:S01]  /*1c50*/  @P0 LDG.E.CONSTANT R16, desc[UR6][R8.64+0x100] ;  /* 0x0001000608100981 */ /* 0x000ee2000c1e9900 */
[----:B------:R-:W-:Y:S01]  /*1c60*/  @P0 FFMA R33, R26, R33, R35 ;  /* 0x000000211a210223 */ /* 0x000fe20000000023 */
[----:B------:R-:W-:Y:S02]  /*1c70*/  FFMA R24, R23, R30, R24 ;  /* 0x0000001e17187223 */ /* 0x000fe40000000018 */
[----:B------:R-:W2:Y:S01]  /*1c80*/  LDG.E.CONSTANT R23, desc[UR6][R8.64+0xa4] ;  /* 0x0000a40608177981 */ /* 0x000ea2000c1e9900 */
[----:B------:R-:W-:-:S03]  /*1c90*/  @P0 FFMA R33, R20, R15, R33 ;  /* 0x0000000f14210223 */ /* 0x000fc60000000021 */
[----:B------:R-:W4:Y:S04]  /*1ca0*/  LDG.E.CONSTANT R15, desc[UR6][R8.64+0x68] ;  /* 0x00006806080f7981 */ /* 0x000f28000c1e9900 */
[----:B------:R-:W4:Y:S01]  /*1cb0*/  LDG.E.CONSTANT R30, desc[UR6][R8.64+0xb0] ;  /* 0x0000b006081e7981 */ /* 0x000f22000c1e9900 */
[----:B------:R-:W-:-:S03]  /*1cc0*/  @P0 FFMA R36, R2, R3, R33 ;  /* 0x0000000302240223 */ /* 0x000fc60000000021 */
[----:B------:R-:W4:Y:S04]  /*1cd0*/  @P0 LDG.E.CONSTANT R3, desc[UR6][R8.64+0x124] ;  /* 0x0001240608030981 */ /* 0x000f28000c1e9900 */
[----:B------:R0:W-:Y:S01]  /*1ce0*/  STG.E desc[UR6][R6.64], R13 ;  /* 0x0000000d06007986 */ /* 0x0001e2000c101906 */
[----:B-----5:R-:W-:Y:S01]  /*1cf0*/  FFMA R17, R17, R11, R0 ;  /* 0x0000000b11117223 */ /* 0x020fe20000000000 */
[----:B---3--:R-:W-:-:S03]  /*1d00*/  @P0 FFMA R16, R21, R16, R36 ;  /* 0x0000001015100223 */ /* 0x008fc60000000024 */
[----:B------:R-:W-:Y:S01]  /*1d10*/  FADD R28, R28, R17 ;  /* 0x000000111c1c7221 */ /* 0x000fe20000000000 */
[----:B------:R-:W-:Y:S01]  /*1d20*/  FFMA R17, R10, UR10, R5 ;  /* 0x0000000a0a117c23 */ /* 0x000fe20008000005 */
[----:B--2---:R-:W-:Y:S01]  /*1d30*/  FFMA R24, R25, R23, R24 ;  /* 0x0000001719187223 */ /* 0x004fe20000000018 */
[----:B------:R-:W-:Y:S01]  /*1d40*/  @P0 FFMA R5, R27, R32, R16 ;  /* 0x000000201b050223 */ /* 0x000fe20000000010 */
[----:B----4-:R-:W-:-:S03]  /*1d50*/  FFMA R14, R19, R15, R14 ;  /* 0x0000000f130e7223 */ /* 0x010fc6000000000e */
[----:B------:R-:W-:Y:S01]  /*1d60*/  @P0 FFMA R5, R4, R31, R5 ;  /* 0x0000001f04050223 */ /* 0x000fe20000000005 */
[----:B------:R-:W-:Y:S01]  /*1d70*/  FFMA R24, R29, R30, R24 ;  /* 0x0000001e1d187223 */ /* 0x000fe20000000018 */
[----:B------:R-:W-:-:S03]  /*1d80*/  FADD R14, R17, R14 ;  /* 0x0000000e110e7221 */ /* 0x000fc60000000000 */
[----:B------:R-:W-:Y:S01]  /*1d90*/  FFMA R11, R11, R34, R24 ;  /* 0x000000220b0b7223 */ /* 0x000fe20000000018 */
[----:B------:R-:W-:-:S03]  /*1da0*/  @P0 FFMA R3, R18, R3, R5 ;  /* 0x0000000312030223 */ /* 0x000fc60000000005 */
[----:B------:R-:W-:Y:S01]  /*1db0*/  FADD R17, R14, R11 ;  /* 0x0000000b0e117221 */ /* 0x000fe20000000000 */
[----:B------:R-:W-:-:S04]  /*1dc0*/  @P0 FADD R28, R28, R3 ;  /* 0x000000031c1c0221 */ /* 0x000fc80000000000 */
[----:B------:R0:W-:Y:S04]  /*1dd0*/  STG.E desc[UR6][R6.64+0x8], R17 ;  /* 0x0000081106007986 */ /* 0x0001e8000c101906 */
[----:B------:R0:W-:Y:S01]  /*1de0*/  STG.E desc[UR6][R6.64+0x4], R28 ;  /* 0x0000041c06007986 */ /* 0x0001e2000c101906 */
[----:B------:R-:W-:Y:S05]  /*1df0*/  @!P0 EXIT ;  /* 0x000000000000894d */ /* 0x000fea0003800000 */
[----:B------:R-:W2:Y:S04]  /*1e00*/  LDG.E.CONSTANT R5, desc[UR6][R8.64+0xd4] ;  /* 0x0000d40608057981 */ /* 0x000ea8000c1e9900 */
[----:B------:R-:W3:Y:S04]  /*1e10*/  LDG.E.CONSTANT R3, desc[UR6][R8.64+0xc8] ;  /* 0x0000c80608037981 */ /* 0x000ee8000c1e9900 */
[----:B------:R-:W4:Y:S04]  /*1e20*/  LDG.E.CONSTANT R0, desc[UR6][R8.64+0xe0] ;  /* 0x0000e00608007981 */ /* 0x000f28000c1e9900 */
[----:B------:R-:W5:Y:S04]  /*1e30*/  LDG.E.CONSTANT R10, desc[UR6][R8.64+0xec] ;  /* 0x0000ec06080a7981 */ /* 0x000f68000c1e9900 */
[----:B------:R-:W5:Y:S04]  /*1e40*/  LDG.E.CONSTANT R11, desc[UR6][R8.64+0xf8] ;  /* 0x0000f806080b7981 */ /* 0x000f68000c1e9900 */
[----:B0-----:R-:W5:Y:S04]  /*1e50*/  LDG.E.CONSTANT R13, desc[UR6][R8.64+0x104] ;  /* 0x00010406080d7981 */ /* 0x001f68000c1e9900 */
[----:B------:R-:W5:Y:S04]  /*1e60*/  LDG.E.CONSTANT R14, desc[UR6][R8.64+0x110] ;  /* 0x00011006080e7981 */ /* 0x000f68000c1e9900 */
[----:B------:R-:W5:Y:S04]  /*1e70*/  LDG.E.CONSTANT R15, desc[UR6][R8.64+0x11c] ;  /* 0x00011c06080f7981 */ /* 0x000f68000c1e9900 */
[----:B------:R-:W5:Y:S01]  /*1e80*/  LDG.E.CONSTANT R16, desc[UR6][R8.64+0x128] ;  /* 0x0001280608107981 */ /* 0x000f62000c1e9900 */
[----:B--2---:R-:W-:-:S04]  /*1e90*/  FMUL R5, R12, R5 ;  /* 0x000000050c057220 */ /* 0x004fc80000400000 */
[----:B---3--:R-:W-:-:S04]  /*1ea0*/  FFMA R3, R22, R3, R5 ;  /* 0x0000000316037223 */ /* 0x008fc80000000005 */
[----:B----4-:R-:W-:-:S04]  /*1eb0*/  FFMA R3, R26, R0, R3 ;  /* 0x000000001a037223 */ /* 0x010fc80000000003 */
[----:B-----5:R-:W-:-:S04]  /*1ec0*/  FFMA R3, R20, R10, R3 ;  /* 0x0000000a14037223 */ /* 0x020fc80000000003 */
[----:B------:R-:W-:-:S04]  /*1ed0*/  FFMA R2, R2, R11, R3 ;  /* 0x0000000b02027223 */ /* 0x000fc80000000003 */
[----:B------:R-:W-:-:S04]  /*1ee0*/  FFMA R2, R21, R13, R2 ;  /* 0x0000000d15027223 */ /* 0x000fc80000000002 */
[----:B------:R-:W-:-:S04]  /*1ef0*/  FFMA R27, R27, R14, R2 ;  /* 0x0000000e1b1b7223 */ /* 0x000fc80000000002 */
[----:B------:R-:W-:-:S04]  /*1f00*/  FFMA R15, R4, R15, R27 ;  /* 0x0000000f040f7223 */ /* 0x000fc8000000001b */
[----:B------:R-:W-:-:S04]  /*1f10*/  FFMA R15, R18, R16, R15 ;  /* 0x00000010120f7223 */ /* 0x000fc8000000000f */
[----:B------:R-:W-:-:S05]  /*1f20*/  FADD R15, R17, R15 ;  /* 0x0000000f110f7221 */ /* 0x000fca0000000000 */
[----:B------:R-:W-:Y:S01]  /*1f30*/  STG.E desc[UR6][R6.64+0x8], R15 ;  /* 0x0000080f06007986 */ /* 0x000fe2000c101906 */
[----:B------:R-:W-:Y:S05]  /*1f40*/  EXIT ;  /* 0x000000000000794d */ /* 0x000fea0003800000 */
        .weak           $__internal_2_$__cuda_sm20_sqrt_rn_f32_slowpath
        .type           $__internal_2_$__cuda_sm20_sqrt_rn_f32_slowpath,@function
        .size           $__internal_2_$__cuda_sm20_sqrt_rn_f32_slowpath,($__internal_3_$__cuda_sm3x_div_rn_noftz_f32_slowpath - $__internal_2_$__cuda_sm20_sqrt_rn_f32_slowpath)
$__internal_2_$__cuda_sm20_sqrt_rn_f32_slowpath:
        /* <DEDUP_REMOVED lines=13> */
[----:B------:R-:W-:-:S03]  /*2020*/  @P0 FMUL.FTZ R15, R15, 0.5 ;  /* 0x3f0000000f0f0820 */ /* 0x000fc60000410000 */
[----:B------:R-:W-:-:S04]  /*2030*/  @P0 FADD.FTZ R10, -R17, -RZ ;  /* 0x800000ff110a0221 */ /* 0x000fc80000010100 */
[----:B------:R-:W-:Y:S01]  /*2040*/  @P0 FFMA R14, R17, R10, R12 ;  /* 0x0000000a110e0223 */ /* 0x000fe2000000000c */
[----:B------:R-:W-:-:S03]  /*2050*/  @!P0 MOV R10, R4 ;  /* 0x00000004000a8202 */ /* 0x000fc60000000f00 */
[----:B------:R-:W-:-:S04]  /*2060*/  @P0 FFMA R14, R14, R15, R17 ;  /* 0x0000000f0e0e0223 */ /* 0x000fc80000000011 */
[----:B------:R-:W-:-:S07]  /*2070*/  @P0 FMUL.FTZ R10, R14, 2.3283064365386962891e-10 ;  /* 0x2f8000000e0a0820 */ /* 0x000fce0000410000 */
.L_x_40:
[----:B------:R-:W-:Y:S01]  /*2080*/  HFMA2 R15, -RZ, RZ, 0, 0 ;  /* 0x00000000ff0f7431 */ /* 0x000fe200000001ff */
[----:B------:R-:W-:-:S04]  /*2090*/  MOV R14, R16 ;  /* 0x00000010000e7202 */ /* 0x000fc80000000f00 */
[----:B------:R-:W-:Y:S05]  /*20a0*/  RET.REL.NODEC R14 `(_Z25compute_sh_forward_kerneljjjPK6float3PKfPf) ;  /* 0xffffffdc0ed47950 */ /* 0x000fea0003c3ffff */
        .weak           $__internal_3_$__cuda_sm3x_div_rn_noftz_f32_slowpath
        .type           $__internal_3_$__cuda_sm3x_div_rn_noftz_f32_slowpath,@function
        .size           $__internal_3_$__cuda_sm3x_div_rn_noftz_f32_slowpath,(.L_x_74 - $__internal_3_$__cuda_sm3x_div_rn_noftz_f32_slowpath)
$__internal_3_$__cuda_sm3x_div_rn_noftz_f32_slowpath:
        /* <DEDUP_REMOVED lines=35> */
.L_x_42:
[----:B------:R-:W-:Y:S01]  /*22e0*/  LEA R17, R21, 0xc0800000, 0x17 ;  /* 0xc080000015117811 */ /* 0x000fe200078eb8ff */
[----:B------:R-:W-:Y:S03]  /*22f0*/  BSSY.RECONVERGENT B2, `(.L_x_47) ;  /* 0x0000036000027945 */ /* 0x000fe60003800200 */
[----:B------:R-:W-:Y:S02]  /*2300*/  IADD3 R17, PT, PT, -R17, R14, RZ ;  /* 0x0000000e11117210 */ /* 0x000fe40007ffe1ff */
[----:B------:R-:W-:Y:S02]  /*2310*/  IADD3 R14, PT, PT, R19, -0x7f, RZ ;  /* 0xffffff81130e7810 */ /* 0x000fe40007ffe0ff */
[----:B------:R0:W1:Y:S01]  /*2320*/  MUFU.RCP R18, R17 ;  /* 0x0000001100127308 */ /* 0x0000620000001000 */
[----:B------:R-:W-:Y:S02]  /*2330*/  FADD.FTZ R20, -R17, -RZ ;  /* 0x800000ff11147221 */ /* 0x000fe40000010100 */
[C---:B------:R-:W-:Y:S01]  /*2340*/  IMAD R3, R14.reuse, -0x800000, R3 ;  /* 0xff8000000e037824 */ /* 0x040fe200078e0203 */
[----:B0-----:R-:W-:-:S04]  /*2350*/  IADD3 R17, PT, PT, R14, 0x7f, -R21 ;  /* 0x0000007f0e117810 */ /* 0x001fc80007ffe815 */
[----:B------:R-:W-:Y:S01]  /*2360*/  IADD3 R17, PT, PT, R17, R16, RZ ;  /* 0x0000001011117210 */ /* 0x000fe20007ffe0ff */
[----:B-1----:R-:W-:-:S04]  /*2370*/  FFMA R19, R18, R20, 1 ;  /* 0x3f80000012137423 */ /* 0x002fc80000000014 */
        /* <DEDUP_REMOVED lines=41> */
.L_x_49:
[----:B------:R-:W-:-:S04]  /*2610*/  LOP3.LUT R3, R3, 0x80000000, RZ, 0xc0, !PT ;  /* 0x8000000003037812 */ /* 0x000fc800078ec0ff */
[----:B------:R-:W-:Y:S01]  /*2620*/  LOP3.LUT R3, R3, 0x7f800000, RZ, 0xfc, !PT ;  /* 0x7f80000003037812 */ /* 0x000fe200078efcff */
[----:B------:R-:W-:Y:S06]  /*2630*/  BRA `(.L_x_50) ;  /* 0x0000000000047947 */ /* 0x000fec0003800000 */
.L_x_48:
[----:B------:R-:W-:-:S07]  /*2640*/  LEA R3, R17, R3, 0x17 ;  /* 0x0000000311037211 */ /* 0x000fce00078eb8ff */
.L_x_50:
[----:B------:R-:W-:Y:S05]  /*2650*/  BSYNC.RECONVERGENT B2 ;  /* 0x0000000000027941 */ /* 0x000fea0003800200 */
.L_x_47:
[----:B------:R-:W-:Y:S05]  /*2660*/  BRA `(.L_x_51) ;  /* 0x0000000000207947 */ /* 0x000fea0003800000 */
.L_x_46:
[----:B------:R-:W-:-:S04]  /*2670*/  LOP3.LUT R3, R14, 0x80000000, R3, 0x48, !PT ;  /* 0x800000000e037812 */ /* 0x000fc800078e4803 */
[----:B------:R-:W-:Y:S01]  /*2680*/  LOP3.LUT R3, R3, 0x7f800000, RZ, 0xfc, !PT ;  /* 0x7f80000003037812 */ /* 0x000fe200078efcff */
[----:B------:R-:W-:Y:S06]  /*2690*/  BRA `(.L_x_51) ;  /* 0x0000000000147947 */ /* 0x000fec0003800000 */
.L_x_45:
[----:B------:R-:W-:Y:S01]  /*26a0*/  LOP3.LUT R3, R14, 0x80000000, R3, 0x48, !PT ;  /* 0x800000000e037812 */ /* 0x000fe200078e4803 */
[----:B------:R-:W-:Y:S06]  /*26b0*/  BRA `(.L_x_51) ;  /* 0x00000000000c7947 */ /* 0x000fec0003800000 */
.L_x_44:
[----:B------:R-:W0:Y:S01]  /*26c0*/  MUFU.RSQ R3, -QNAN ;  /* 0xffc0000000037908 */ /* 0x000e220000001400 */
[----:B------:R-:W-:Y:S05]  /*26d0*/  BRA `(.L_x_51) ;  /* 0x0000000000047947 */ /* 0x000fea0003800000 */
.L_x_43:
[----:B------:R-:W-:-:S07]  /*26e0*/  FADD.FTZ R3, R3, R4 ;  /* 0x0000000403037221 */ /* 0x000fce0000010000 */
.L_x_51:
[----:B------:R-:W-:Y:S05]  /*26f0*/  BSYNC.RECONVERGENT B1 ;  /* 0x0000000000017941 */ /* 0x000fea0003800200 */
.L_x_41:
[----:B------:R-:W-:Y:S01]  /*2700*/  HFMA2 R17, -RZ, RZ, 0, 0 ;  /* 0x00000000ff117431 */ /* 0x000fe200000001ff */
[----:B------:R-:W-:-:S04]  /*2710*/  MOV R16, R12 ;  /* 0x0000000c00107202 */ /* 0x000fc80000000f00 */
[----:B0-----:R-:W-:Y:S05]  /*2720*/  RET.REL.NODEC R16 `(_Z25compute_sh_forward_kerneljjjPK6float3PKfPf) ;  /* 0xffffffd810347950 */ /* 0x001fea0003c3ffff */
.L_x_52:
        /* <DEDUP_REMOVED lines=13> */
.L_x_74:


//--------------------- .text._Z32project_gaussians_forward_kerneliPK6float3S1_fPK6float4PKfS6_S2_4dim3S7_fPfP6float2S8_PiPS_SB_ --------------------------
	.section	.text._Z32project_gaussians_forward_kerneliPK6float3S1_fPK6float4PKfS6_S2_4dim3S7_fPfP6float2S8_PiPS_SB_,"ax",@progbits
	.align	128
        .global         _Z32project_gaussians_forward_kerneliPK6float3S1_fPK6float4PKfS6_S2_4dim3S7_fPfP6float2S8_PiPS_SB_
        .type           _Z32project_gaussians_forward_kerneliPK6float3S1_fPK6float4PKfS6_S2_4dim3S7_fPfP6float2S8_PiPS_SB_,@function
        .size           _Z32project_gaussians_forward_kerneliPK6float3S1_fPK6float4PKfS6_S2_4dim3S7_fPfP6float2S8_PiPS_SB_,(.L_x_77 - _Z32project_gaussians_forward_kerneliPK6float3S1_fPK6float4PKfS6_S2_4dim3S7_fPfP6float2S8_PiPS_SB_)
        .other          _Z32project_gaussians_forward_kerneliPK6float3S1_fPK6float4PKfS6_S2_4dim3S7_fPfP6float2S8_PiPS_SB_,@"STO_CUDA_ENTRY STV_DEFAULT"
_Z32project_gaussians_forward_kerneliPK6float3S1_fPK6float4PKfS6_S2_4dim3S7_fPfP6float2S8_PiPS_SB_:
.text._Z32project_gaussians_forward_kerneliPK6float3S1_fPK6float4PKfS6_S2_4dim3S7_fPfP6float2S8_PiPS_SB_:
[----:B------:R-:W-:Y:S08]  /*0000*/  LDC R1, c[0x0][0x37c] ;  /* 0x0000df00ff017b82 */ /* 0x000ff00000000800 */
[----:B------:R-:W0:Y:S01]  /*0010*/  LDC.64 R2, c[0x0][0x408] ;  /* 0x00010200ff027b82 */ /* 0x000e220000000a00 */
[----:B------:R-:W0:Y:S01]  /*0020*/  LDCU.64 UR4, c[0x0][0x358] ;  /* 0x00006b00ff0477ac */ /* 0x000e220008000a00 */
[----:B------:R-:W-:-:S05]  /*0030*/  HFMA2 R5, -RZ, RZ, 0, 1.78813934326171875e-07 ;  /* 0x00000003ff057431 */ /* 0x000fca00000001ff */
[----:B0-----:R-:W-:Y:S01]  /*0040*/  STG.E desc[UR4][R2.64], R5 ;  /* 0x0000000502007986 */ /* 0x001fe2000c101904 */
[----:B------:R-:W-:Y:S05]  /*0050*/  EXIT ;  /* 0x000000000000794d */ /* 0x000fea0003800000 */
.L_x_53:
        /* <DEDUP_REMOVED lines=10> */
.L_x_77:


//--------------------- .text._Z5childv           --------------------------
	.section	.text._Z5childv,"ax",@progbits
	.align	128
        .global         _Z5childv
        .type           _Z5childv,@function
        .size           _Z5childv,(.L_x_78 - _Z5childv)
        .other          _Z5childv,@"STO_CUDA_ENTRY STV_DEFAULT"
_Z5childv:
.text._Z5childv:
[----:B------:R-:W-:Y:S01]  /*0000*/  LDC R1, c[0x0][0x37c] ;  /* 0x0000df00ff017b82 */ /* 0x000fe20000000800 */
[----:B------:R-:W-:Y:S05]  /*0010*/  EXIT ;  /* 0x000000000000794d */ /* 0x000fea0003800000 */
.L_x_54:
        /* <DEDUP_REMOVED lines=14> */
.L_x_78:


//--------------------- .nv.shared.reserved.0     --------------------------
	.section	.nv.shared.reserved.0,"aw",@nobits
	.weak		__nv_reservedSMEM_offset_0_alias
	.size		__nv_reservedSMEM_offset_0_alias, 0, 64
	.other		__nv_reservedSMEM_offset_0_alias,@"STO_CUDA_RESERVED_SHARED STV_DEFAULT"
__nv_reservedSMEM_offset_0_alias:
	.zero		0
	.zero		64


//--------------------- .nv.constant0._Z26compute_sh_backward_kerneljjjPK6float3PKfPf --------------------------
	.section	.nv.constant0._Z26compute_sh_backward_kerneljjjPK6float3PKfPf,"a",@progbits
	.sectionflags	@""
	.align	4
.nv.constant0._Z26compute_sh_backward_kerneljjjPK6float3PKfPf:
	.zero		936


//--------------------- .nv.constant0._Z25compute_sh_forward_kerneljjjPK6float3PKfPf --------------------------
	.section	.nv.constant0._Z25compute_sh_forward_kerneljjjPK6float3PKfPf,"a",@progbits
	.sectionflags	@""
	.align	4
.nv.constant0._Z25compute_sh_forward_kerneljjjPK6float3PKfPf:
	.zero		936


//--------------------- .nv.constant0._Z32project_gaussians_forward_kerneliPK6float3S1_fPK6float4PKfS6_S2_4dim3S7_fPfP6float2S8_PiPS_SB_ --------------------------
	.section	.nv.constant0._Z32project_gaussians_forward_kerneliPK6float3S1_fPK6float4PKfS6_S2_4dim3S7_fPfP6float2S8_PiPS_SB_,"a",@progbits
	.sectionflags	@""
	.align	4
.nv.constant0._Z32project_gaussians_forward_kerneliPK6float3S1_fPK6float4PKfS6_S2_4dim3S7_fPfP6float2S8_PiPS_SB_:
	.zero		1056


//--------------------- .nv.constant0._Z5childv   --------------------------
	.section	.nv.constant0._Z5childv,"a",@progbits
	.sectionflags	@""
	.align	4
.nv.constant0._Z5childv:
	.zero		896


//--------------------- SYMBOLS --------------------------

	.type		.nv.reservedSmem.offset0,@object
	.size		.nv.reservedSmem.offset0,0x4
